	.target	sm_90a

	.elftype	@"ET_EXEC"


//--------------------- .note.nv.tkinfo           --------------------------
	.section	.note.nv.tkinfo,"",@"SHT_NOTE"
	.sectionflags	@"SHF_NOTE_NV_TKINFO"
	.tkinfo
        /*0018*/ 	.word	0x00000002
        /*0030*/ 	.string	""
        /*0030*/ 	.string	"ptxas"
        /*0030*/ 	.string	"Cuda compilation tools, release 13.0, V13.0.88"
        /*0030*/ 	.string	"Build cuda_13.0.r13.0/compiler.36424714_0"
        /*0030*/ 	.string	"-arch sm_90a -m 64 "



//--------------------- .note.nv.cuinfo           --------------------------
	.section	.note.nv.cuinfo,"",@"SHT_NOTE"
	.sectionflags	@"SHF_NOTE_NV_CUINFO"
        /*0018*/ 	.short	0x0002
        /*001a*/ 	.short	0x005a
        /*001c*/ 	.short	0x0082
	.zero		2


//--------------------- .nv.info                  --------------------------
	.section	.nv.info,"",@"SHT_CUDA_INFO"
	.align	4


	//----- nvinfo : EIATTR_REGCOUNT
	.align		4
        /*0000*/ 	.byte	0x04, 0x2f
        /*0002*/ 	.short	(.L_15 - .L_14)
	.align		4
.L_14:
        /*0004*/ 	.word	index@(_ZN7cutlass13device_kernelINS_4gemm6kernel13GemmUniversalIN4cute5tupleIJiiiiEEENS1_10collective13CollectiveMmaINS1_34MainloopSm90TmaGmmaWarpSpecializedILi4ENS5_IJNS4_1CILi1EEESB_SB_EEENS1_35KernelTmaWarpSpecializedCooperativeEEENS5_IJNSA_ILi256EEENSA_ILi128EEENSA_ILi64EEEEEENS_10bfloat16_tENS5_IJSB_llEEESJ_SK_NS4_8TiledMMAINS4_8MMA_AtomIJNS4_4SM904GMMA28MMA_64x128x16_F32BF16BF16_SSILNSO_5MajorE1ELSQ_1ELNSO_7ScaleInE1ELSR_1EEEEEENS4_6LayoutINS5_IJNSA_ILi2EEESB_SB_EEENS5_IJSB_NSA_ILi0EEESX_EEEEENS5_IJNS4_10UnderscoreES10_S10_EEEEENS4_13SM90_TMA_LOADENS4_14ComposedLayoutINS4_7SwizzleILi3ELi4ELi3EEENS4_18smem_ptr_flag_bitsILi16EEENSU_INS5_IJSH_NSA_ILi8EEEEEENS5_IJSB_SH_EEEEEEEvNS4_8identityES13_S1D_vS1E_EENS_8epilogue10collective6detail29Sm90TmaWarpSpecializedAdapterINS1H_15DefaultEpilogueISJ_NS5_IJlSB_lEEES1L_NS1G_6thread17LinearCombinationISJ_Li1EffLNS1M_9ScaleType4KindE0ELNS_15FloatRoundStyleE2ESJ_EENS1_15EpilogueDefaultEEEEEvvEEEEvNT_6ParamsE)
        /*0008*/ 	.word	0x000000a8


	//----- nvinfo : EIATTR_FRAME_SIZE
	.align		4
.L_15:
        /*000c*/ 	.byte	0x04, 0x11
        /*000e*/ 	.short	(.L_17 - .L_16)
	.align		4
.L_16:
        /*0010*/ 	.word	index@(_ZN7cutlass13device_kernelINS_4gemm6kernel13GemmUniversalIN4cute5tupleIJiiiiEEENS1_10collective13CollectiveMmaINS1_34MainloopSm90TmaGmmaWarpSpecializedILi4ENS5_IJNS4_1CILi1EEESB_SB_EEENS1_35KernelTmaWarpSpecializedCooperativeEEENS5_IJNSA_ILi256EEENSA_ILi128EEENSA_ILi64EEEEEENS_10bfloat16_tENS5_IJSB_llEEESJ_SK_NS4_8TiledMMAINS4_8MMA_AtomIJNS4_4SM904GMMA28MMA_64x128x16_F32BF16BF16_SSILNSO_5MajorE1ELSQ_1ELNSO_7ScaleInE1ELSR_1EEEEEENS4_6LayoutINS5_IJNSA_ILi2EEESB_SB_EEENS5_IJSB_NSA_ILi0EEESX_EEEEENS5_IJNS4_10UnderscoreES10_S10_EEEEENS4_13SM90_TMA_LOADENS4_14ComposedLayoutINS4_7SwizzleILi3ELi4ELi3EEENS4_18smem_ptr_flag_bitsILi16EEENSU_INS5_IJSH_NSA_ILi8EEEEEENS5_IJSB_SH_EEEEEEEvNS4_8identityES13_S1D_vS1E_EENS_8epilogue10collective6detail29Sm90TmaWarpSpecializedAdapterINS1H_15DefaultEpilogueISJ_NS5_IJlSB_lEEES1L_NS1G_6thread17LinearCombinationISJ_Li1EffLNS1M_9ScaleType4KindE0ELNS_15FloatRoundStyleE2ESJ_EENS1_15EpilogueDefaultEEEEEvvEEEEvNT_6ParamsE)
        /*0014*/ 	.word	0x00000000


	//----- nvinfo : EIATTR_MIN_STACK_SIZE
	.align		4
.L_17:
        /*0018*/ 	.byte	0x04, 0x12
        /*001a*/ 	.short	(.L_19 - .L_18)
	.align		4
.L_18:
        /*001c*/ 	.word	index@(_ZN7cutlass13device_kernelINS_4gemm6kernel13GemmUniversalIN4cute5tupleIJiiiiEEENS1_10collective13CollectiveMmaINS1_34MainloopSm90TmaGmmaWarpSpecializedILi4ENS5_IJNS4_1CILi1EEESB_SB_EEENS1_35KernelTmaWarpSpecializedCooperativeEEENS5_IJNSA_ILi256EEENSA_ILi128EEENSA_ILi64EEEEEENS_10bfloat16_tENS5_IJSB_llEEESJ_SK_NS4_8TiledMMAINS4_8MMA_AtomIJNS4_4SM904GMMA28MMA_64x128x16_F32BF16BF16_SSILNSO_5MajorE1ELSQ_1ELNSO_7ScaleInE1ELSR_1EEEEEENS4_6LayoutINS5_IJNSA_ILi2EEESB_SB_EEENS5_IJSB_NSA_ILi0EEESX_EEEEENS5_IJNS4_10UnderscoreES10_S10_EEEEENS4_13SM90_TMA_LOADENS4_14ComposedLayoutINS4_7SwizzleILi3ELi4ELi3EEENS4_18smem_ptr_flag_bitsILi16EEENSU_INS5_IJSH_NSA_ILi8EEEEEENS5_IJSB_SH_EEEEEEEvNS4_8identityES13_S1D_vS1E_EENS_8epilogue10collective6detail29Sm90TmaWarpSpecializedAdapterINS1H_15DefaultEpilogueISJ_NS5_IJlSB_lEEES1L_NS1G_6thread17LinearCombinationISJ_Li1EffLNS1M_9ScaleType4KindE0ELNS_15FloatRoundStyleE2ESJ_EENS1_15EpilogueDefaultEEEEEvvEEEEvNT_6ParamsE)
        /*0020*/ 	.word	0x00000000
.L_19:


//--------------------- .nv.compat                --------------------------
	.section	.nv.compat,"",@"SHT_CUDA_COMPAT_INFO"
	.align	4
        /*0000*/ 	.byte	0x02, 0x09, 0x01, 0x00, 0x02, 0x02, 0x04, 0x00, 0x02, 0x05, 0x05, 0x00, 0x03, 0x07, 0x01, 0x01
        /*0010*/ 	.byte	0x02, 0x03, 0x01, 0x00, 0x02, 0x06, 0x01, 0x00, 0x04, 0x0b, 0x08, 0x00, 0x00, 0x00, 0x00, 0x00
        /*0020*/ 	.byte	0x00, 0x00, 0x00, 0x00


//--------------------- .nv.info._ZN7cutlass13device_kernelINS_4gemm6kernel13GemmUniversalIN4cute5tupleIJiiiiEEENS1_10collective13CollectiveMmaINS1_34MainloopSm90TmaGmmaWarpSpecializedILi4ENS5_IJNS4_1CILi1EEESB_SB_EEENS1_35KernelTmaWarpSpecializedCooperativeEEENS5_IJNSA_ILi256EEENSA_ILi128EEENSA_ILi64EEEEEENS_10bfloat16_tENS5_IJSB_llEEESJ_SK_NS4_8TiledMMAINS4_8MMA_AtomIJNS4_4SM904GMMA28MMA_64x128x16_F32BF16BF16_SSILNSO_5MajorE1ELSQ_1ELNSO_7ScaleInE1ELSR_1EEEEEENS4_6LayoutINS5_IJNSA_ILi2EEESB_SB_EEENS5_IJSB_NSA_ILi0EEESX_EEEEENS5_IJNS4_10UnderscoreES10_S10_EEEEENS4_13SM90_TMA_LOADENS4_14ComposedLayoutINS4_7SwizzleILi3ELi4ELi3EEENS4_18smem_ptr_flag_bitsILi16EEENSU_INS5_IJSH_NSA_ILi8EEEEEENS5_IJSB_SH_EEEEEEEvNS4_8identityES13_S1D_vS1E_EENS_8epilogue10collective6detail29Sm90TmaWarpSpecializedAdapterINS1H_15DefaultEpilogueISJ_NS5_IJlSB_lEEES1L_NS1G_6thread17LinearCombinationISJ_Li1EffLNS1M_9ScaleType4KindE0ELNS_15FloatRoundStyleE2ESJ_EENS1_15EpilogueDefaultEEEEEvvEEEEvNT_6ParamsE --------------------------
	.section	.nv.info._ZN7cutlass13device_kernelINS_4gemm6kernel13GemmUniversalIN4cute5tupleIJiiiiEEENS1_10collective13CollectiveMmaINS1_34MainloopSm90TmaGmmaWarpSpecializedILi4ENS5_IJNS4_1CILi1EEESB_SB_EEENS1_35KernelTmaWarpSpecializedCooperativeEEENS5_IJNSA_ILi256EEENSA_ILi128EEENSA_ILi64EEEEEENS_10bfloat16_tENS5_IJSB_llEEESJ_SK_NS4_8TiledMMAINS4_8MMA_AtomIJNS4_4SM904GMMA28MMA_64x128x16_F32BF16BF16_SSILNSO_5MajorE1ELSQ_1ELNSO_7ScaleInE1ELSR_1EEEEEENS4_6LayoutINS5_IJNSA_ILi2EEESB_SB_EEENS5_IJSB_NSA_ILi0EEESX_EEEEENS5_IJNS4_10UnderscoreES10_S10_EEEEENS4_13SM90_TMA_LOADENS4_14ComposedLayoutINS4_7SwizzleILi3ELi4ELi3EEENS4_18smem_ptr_flag_bitsILi16EEENSU_INS5_IJSH_NSA_ILi8EEEEEENS5_IJSB_SH_EEEEEEEvNS4_8identityES13_S1D_vS1E_EENS_8epilogue10collective6detail29Sm90TmaWarpSpecializedAdapterINS1H_15DefaultEpilogueISJ_NS5_IJlSB_lEEES1L_NS1G_6thread17LinearCombinationISJ_Li1EffLNS1M_9ScaleType4KindE0ELNS_15FloatRoundStyleE2ESJ_EENS1_15EpilogueDefaultEEEEEvvEEEEvNT_6ParamsE,"",@"SHT_CUDA_INFO"
	.sectionflags	@""
	.align	4


	//----- nvinfo : EIATTR_CUDA_API_VERSION
	.align		4
        /*0000*/ 	.byte	0x04, 0x37
        /*0002*/ 	.short	(.L_21 - .L_20)
.L_20:
        /*0004*/ 	.word	0x00000082


	//----- nvinfo : EIATTR_KPARAM_INFO
	.align		4
.L_21:
        /*0008*/ 	.byte	0x04, 0x17
        /*000a*/ 	.short	(.L_23 - .L_22)
.L_22:
        /*000c*/ 	.word	0x00000000
        /*0010*/ 	.short	0x0000
        /*0012*/ 	.short	0x0070
        /*0014*/ 	.byte	0x00, 0xf0, 0x01, 0x10


	//----- nvinfo : EIATTR_SPARSE_MMA_MASK
	.align		4
.L_23:
        /*0018*/ 	.byte	0x03, 0x50
        /*001a*/ 	.short	0x0000


	//----- nvinfo : EIATTR_MAXREG_COUNT
	.align		4
        /*001c*/ 	.byte	0x03, 0x1b
        /*001e*/ 	.short	0x00a8


	//----- nvinfo : EIATTR_NUM_BARRIERS
	.align		4
        /*0020*/ 	.byte	0x02, 0x4c
        /*0022*/ 	.byte	0x01
	.zero		1


	//----- nvinfo : EIATTR_EXTERNS
	.align		4
        /*0024*/ 	.byte	0x04, 0x0f
        /*0026*/ 	.short	(.L_25 - .L_24)


	//   ....[0]....
	.align		4
.L_24:
        /*0028*/ 	.word	index@(__assertfail)


	//----- nvinfo : EIATTR_MERCURY_ISA_VERSION
	.align		4
.L_25:
        /*002c*/ 	.byte	0x03, 0x5f
        /*002e*/ 	.short	0x0101


	//----- nvinfo : EIATTR_INT_WARP_WIDE_INSTR_OFFSETS
	.align		4
        /*0030*/ 	.byte	0x04, 0x31
        /*0032*/ 	.short	(.L_27 - .L_26)


	//   ....[0]....
.L_26:
        /*0034*/ 	.word	0x000003b0


	//   ....[1]....
        /*0038*/ 	.word	0x000003e0


	//   ....[2]....
        /*003c*/ 	.word	0x000004c0


	//----- nvinfo : EIATTR_COOP_GROUP_MASK_REGIDS
	.align		4
.L_27:
        /*0040*/ 	.byte	0x04, 0x29
        /*0042*/ 	.short	(.L_29 - .L_28)


	//   ....[0]....
.L_28:
        /*0044*/ 	.word	0xffffffff


	//   ....[1]....
        /*0048*/ 	.word	0xffffffff


	//   ....[2]....
        /*004c*/ 	.word	0xffffffff


	//   ....[3]....
        /*0050*/ 	.word	0xffffffff


	//   ....[4]....
        /*0054*/ 	.word	0xffffffff


	//----- nvinfo : EIATTR_COOP_GROUP_INSTR_OFFSETS
	.align		4
.L_29:
        /*0058*/ 	.byte	0x04, 0x28
        /*005a*/ 	.short	(.L_31 - .L_30)


	//   ....[0]....
.L_30:
        /*005c*/ 	.word	0x00000060


	//   ....[1]....
        /*0060*/ 	.word	0x00000070


	//   ....[2]....
        /*0064*/ 	.word	0x00000130


	//   ....[3]....
        /*0068*/ 	.word	0x000002c0


	//   ....[4]....
        /*006c*/ 	.word	0x00000f70


	//----- nvinfo : EIATTR_REG_RECONFIG
	.align		4
.L_31:
        /*0070*/ 	.byte	0x01, 0x54
	.zero		2


	//----- nvinfo : EIATTR_SYSCALL_OFFSETS
	.align		4
        /*0074*/ 	.byte	0x04, 0x46
        /*0076*/ 	.short	(.L_33 - .L_32)


	//   ....[0]....
.L_32:
        /*0078*/ 	.word	0x00001130


	//----- nvinfo : EIATTR_MBARRIER_INSTR_OFFSETS
	.align		4
.L_33:
        /*007c*/ 	.byte	0x04, 0x39
        /*007e*/ 	.short	(.L_35 - .L_34)


	//   ....[0]....
.L_34:
        /*0080*/ 	.word	0x00000230
        /*0084*/ 	.word	0x000000ff
        /*0088*/ 	.word	0x00000000
        /*008c*/ 	.short	0x0100
        /*008e*/ 	.byte	0x08
	.zero		1


	//   ....[1]....
        /*0090*/ 	.word	0x00000240
        /*0094*/ 	.word	0x000000ff
        /*0098*/ 	.word	0x00000020
        /*009c*/ 	.short	0x0100
        /*009e*/ 	.byte	0x08
	.zero		1


	//   ....[2]....
        /*00a0*/ 	.word	0x00000250
        /*00a4*/ 	.word	0x000000ff
        /*00a8*/ 	.word	0x00000008
        /*00ac*/ 	.short	0x0100
        /*00ae*/ 	.byte	0x08
	.zero		1


	//   ....[3]....
        /*00b0*/ 	.word	0x00000260
        /*00b4*/ 	.word	0x000000ff
        /*00b8*/ 	.word	0x00000028
        /*00bc*/ 	.short	0x0100
        /*00be*/ 	.byte	0x08
	.zero		1


	//   ....[4]....
        /*00c0*/ 	.word	0x00000270
        /*00c4*/ 	.word	0x000000ff
        /*00c8*/ 	.word	0x00000010
        /*00cc*/ 	.short	0x0100
        /*00ce*/ 	.byte	0x08
	.zero		1


	//   ....[5]....
        /*00d0*/ 	.word	0x00000280
        /*00d4*/ 	.word	0x000000ff
        /*00d8*/ 	.word	0x00000030
        /*00dc*/ 	.short	0x0100
        /*00de*/ 	.byte	0x08
	.zero		1


	//   ....[6]....
        /*00e0*/ 	.word	0x00000290
        /*00e4*/ 	.word	0x000000ff
        /*00e8*/ 	.word	0x00000018
        /*00ec*/ 	.short	0x0100
        /*00ee*/ 	.byte	0x08
	.zero		1


	//   ....[7]....
        /*00f0*/ 	.word	0x000002a0
        /*00f4*/ 	.word	0x000000ff
        /*00f8*/ 	.word	0x00000038
        /*00fc*/ 	.short	0x0100
        /*00fe*/ 	.byte	0x08
	.zero		1


	//   ....[8]....
        /*0100*/ 	.word	0x00000530
        /*0104*/ 	.word	0x000000ff
        /*0108*/ 	.word	0x00000050
        /*010c*/ 	.short	0x0100
        /*010e*/ 	.byte	0x06
	.zero		1


	//   ....[9]....
        /*0110*/ 	.word	0x00000590
        /*0114*/ 	.word	0x000000ff
        /*0118*/ 	.word	0x00000058
        /*011c*/ 	.short	0x0100
        /*011e*/ 	.byte	0x06
	.zero		1


	//   ....[10]....
        /*0120*/ 	.word	0x000011b0
        /*0124*/ 	.word	0x00000003
        /*0128*/ 	.word	0x00000000
        /*012c*/ 	.short	0x010a
        /*012e*/ 	.byte	0x3f
	.zero		1


	//   ....[11]....
        /*0130*/ 	.word	0x000011f0
        /*0134*/ 	.word	0x00000003
        /*0138*/ 	.word	0x00000000
        /*013c*/ 	.short	0x010a
        /*013e*/ 	.byte	0x3f
	.zero		1


	//   ....[12]....
        /*0140*/ 	.word	0x000016c0
        /*0144*/ 	.word	0x000000ff
        /*0148*/ 	.word	0x00000000
        /*014c*/ 	.short	0x010a
        /*014e*/ 	.byte	0x07
	.zero		1


	//   ....[13]....
        /*0150*/ 	.word	0x00001700
        /*0154*/ 	.word	0x000000ff
        /*0158*/ 	.word	0x00000000
        /*015c*/ 	.short	0x010a
        /*015e*/ 	.byte	0x07
	.zero		1


	//   ....[14]....
        /*0160*/ 	.word	0x00001aa0
        /*0164*/ 	.word	0x000000ff
        /*0168*/ 	.word	0x00000000
        /*016c*/ 	.short	0x0101
        /*016e*/ 	.byte	0x07
	.zero		1


	//   ....[15]....
        /*0170*/ 	.word	0x00001c80
        /*0174*/ 	.word	0x000000ff
        /*0178*/ 	.word	0x00000000
        /*017c*/ 	.short	0x0101
        /*017e*/ 	.byte	0x04
	.zero		1


	//   ....[16]....
        /*0180*/ 	.word	0x0000b590
        /*0184*/ 	.word	0x0000000c
        /*0188*/ 	.word	0x00000020
        /*018c*/ 	.short	0x010a
        /*018e*/ 	.byte	0x3f
	.zero		1


	//   ....[17]....
        /*0190*/ 	.word	0x0000ba90
        /*0194*/ 	.word	0x00000005
        /*0198*/ 	.word	0x00000058
        /*019c*/ 	.short	0x0101
        /*019e*/ 	.byte	0x3f
	.zero		1


	//   ....[18]....
        /*01a0*/ 	.word	0x0000c190
        /*01a4*/ 	.word	0x00000007
        /*01a8*/ 	.word	0x00000000
        /*01ac*/ 	.short	0x010a
        /*01ae*/ 	.byte	0x3f
	.zero		1


	//   ....[19]....
        /*01b0*/ 	.word	0x0000c210
        /*01b4*/ 	.word	0x00000006
        /*01b8*/ 	.word	0x00000000
        /*01bc*/ 	.short	0x010a
        /*01be*/ 	.byte	0x3f
	.zero		1


	//   ....[20]....
        /*01c0*/ 	.word	0x0000c2a0
        /*01c4*/ 	.word	0x00000007
        /*01c8*/ 	.word	0x00000000
        /*01cc*/ 	.short	0x010a
        /*01ce*/ 	.byte	0x3f
	.zero		1


	//   ....[21]....
        /*01d0*/ 	.word	0x0000c330
        /*01d4*/ 	.word	0x00000005
        /*01d8*/ 	.word	0x00000000
        /*01dc*/ 	.short	0x010a
        /*01de*/ 	.byte	0x3f
	.zero		1


	//   ....[22]....
        /*01e0*/ 	.word	0x0000c390
        /*01e4*/ 	.word	0x00000003
        /*01e8*/ 	.word	0x00000000
        /*01ec*/ 	.short	0x010a
        /*01ee*/ 	.byte	0x3f
	.zero		1


	//   ....[23]....
        /*01f0*/ 	.word	0x0000c3f0
        /*01f4*/ 	.word	0x00000004
        /*01f8*/ 	.word	0x00000000
        /*01fc*/ 	.short	0x010a
        /*01fe*/ 	.byte	0x3f
	.zero		1


	//   ....[24]....
        /*0200*/ 	.word	0x0000c4c0
        /*0204*/ 	.word	0x0000000c
        /*0208*/ 	.word	0x00000020
        /*020c*/ 	.short	0x010a
        /*020e*/ 	.byte	0x3f
	.zero		1


	//   ....[25]....
        /*0210*/ 	.word	0x0000c590
        /*0214*/ 	.word	0x00000007
        /*0218*/ 	.word	0x00000000
        /*021c*/ 	.short	0x010a
        /*021e*/ 	.byte	0x3f
	.zero		1


	//   ....[26]....
        /*0220*/ 	.word	0x0000c5e0
        /*0224*/ 	.word	0x00000006
        /*0228*/ 	.word	0x00000000
        /*022c*/ 	.short	0x010a
        /*022e*/ 	.byte	0x3f
	.zero		1


	//   ....[27]....
        /*0230*/ 	.word	0x0000c630
        /*0234*/ 	.word	0x00000007
        /*0238*/ 	.word	0x00000000
        /*023c*/ 	.short	0x010a
        /*023e*/ 	.byte	0x3f
	.zero		1


	//----- nvinfo : EIATTR_NUM_MBARRIERS
	.align		4
.L_35:
        /*0240*/ 	.byte	0x03, 0x38
        /*0242*/ 	.short	0x000a


	//----- nvinfo : EIATTR_EXIT_INSTR_OFFSETS
	.align		4
        /*0244*/ 	.byte	0x04, 0x1c
        /*0246*/ 	.short	(.L_37 - .L_36)


	//   ....[0]....
.L_36:
        /*0248*/ 	.word	0x000005e0


	//   ....[1]....
        /*024c*/ 	.word	0x00000ea0


	//   ....[2]....
        /*0250*/ 	.word	0x0000abb0


	//   ....[3]....
        /*0254*/ 	.word	0x0000b1e0


	//   ....[4]....
        /*0258*/ 	.word	0x0000c380


	//----- nvinfo : EIATTR_MAX_THREADS
	.align		4
.L_37:
        /*025c*/ 	.byte	0x04, 0x05
        /*025e*/ 	.short	(.L_39 - .L_38)
.L_38:
        /*0260*/ 	.word	0x00000180
        /*0264*/ 	.word	0x00000001
        /*0268*/ 	.word	0x00000001


	//----- nvinfo : EIATTR_CRS_STACK_SIZE
	.align		4
.L_39:
        /*026c*/ 	.byte	0x04, 0x1e
        /*026e*/ 	.short	(.L_41 - .L_40)
.L_40:
        /*0270*/ 	.word	0x00000000


	//----- nvinfo : EIATTR_CBANK_PARAM_SIZE
	.align		4
.L_41:
        /*0274*/ 	.byte	0x03, 0x19
        /*0276*/ 	.short	0x0470


	//----- nvinfo : EIATTR_PARAM_CBANK
	.align		4
        /*0278*/ 	.byte	0x04, 0x0a
        /*027a*/ 	.short	(.L_43 - .L_42)
	.align		4
.L_42:
        /*027c*/ 	.word	index@(.nv.constant0._ZN7cutlass13device_kernelINS_4gemm6kernel13GemmUniversalIN4cute5tupleIJiiiiEEENS1_10collective13CollectiveMmaINS1_34MainloopSm90TmaGmmaWarpSpecializedILi4ENS5_IJNS4_1CILi1EEESB_SB_EEENS1_35KernelTmaWarpSpecializedCooperativeEEENS5_IJNSA_ILi256EEENSA_ILi128EEENSA_ILi64EEEEEENS_10bfloat16_tENS5_IJSB_llEEESJ_SK_NS4_8TiledMMAINS4_8MMA_AtomIJNS4_4SM904GMMA28MMA_64x128x16_F32BF16BF16_SSILNSO_5MajorE1ELSQ_1ELNSO_7ScaleInE1ELSR_1EEEEEENS4_6LayoutINS5_IJNSA_ILi2EEESB_SB_EEENS5_IJSB_NSA_ILi0EEESX_EEEEENS5_IJNS4_10UnderscoreES10_S10_EEEEENS4_13SM90_TMA_LOADENS4_14ComposedLayoutINS4_7SwizzleILi3ELi4ELi3EEENS4_18smem_ptr_flag_bitsILi16EEENSU_INS5_IJSH_NSA_ILi8EEEEEENS5_IJSB_SH_EEEEEEEvNS4_8identityES13_S1D_vS1E_EENS_8epilogue10collective6detail29Sm90TmaWarpSpecializedAdapterINS1H_15DefaultEpilogueISJ_NS5_IJlSB_lEEES1L_NS1G_6thread17LinearCombinationISJ_Li1EffLNS1M_9ScaleType4KindE0ELNS_15FloatRoundStyleE2ESJ_EENS1_15EpilogueDefaultEEEEEvvEEEEvNT_6ParamsE)
        /*0280*/ 	.short	0x0210
        /*0282*/ 	.short	0x0470


	//----- nvinfo : EIATTR_SW_WAR
	.align		4
.L_43:
        /*0284*/ 	.byte	0x04, 0x36
        /*0286*/ 	.short	(.L_45 - .L_44)
.L_44:
        /*0288*/ 	.word	0x00000008
.L_45:


//--------------------- .nv.callgraph             --------------------------
	.section	.nv.callgraph,"",@"SHT_CUDA_CALLGRAPH"
	.align	4
	.sectionentsize	8
	.align		4
        /*0000*/ 	.word	0x00000000
	.align		4
        /*0004*/ 	.word	0xffffffff
	.align		4
        /*0008*/ 	.word	index@(_ZN7cutlass13device_kernelINS_4gemm6kernel13GemmUniversalIN4cute5tupleIJiiiiEEENS1_10collective13CollectiveMmaINS1_34MainloopSm90TmaGmmaWarpSpecializedILi4ENS5_IJNS4_1CILi1EEESB_SB_EEENS1_35KernelTmaWarpSpecializedCooperativeEEENS5_IJNSA_ILi256EEENSA_ILi128EEENSA_ILi64EEEEEENS_10bfloat16_tENS5_IJSB_llEEESJ_SK_NS4_8TiledMMAINS4_8MMA_AtomIJNS4_4SM904GMMA28MMA_64x128x16_F32BF16BF16_SSILNSO_5MajorE1ELSQ_1ELNSO_7ScaleInE1ELSR_1EEEEEENS4_6LayoutINS5_IJNSA_ILi2EEESB_SB_EEENS5_IJSB_NSA_ILi0EEESX_EEEEENS5_IJNS4_10UnderscoreES10_S10_EEEEENS4_13SM90_TMA_LOADENS4_14ComposedLayoutINS4_7SwizzleILi3ELi4ELi3EEENS4_18smem_ptr_flag_bitsILi16EEENSU_INS5_IJSH_NSA_ILi8EEEEEENS5_IJSB_SH_EEEEEEEvNS4_8identityES13_S1D_vS1E_EENS_8epilogue10collective6detail29Sm90TmaWarpSpecializedAdapterINS1H_15DefaultEpilogueISJ_NS5_IJlSB_lEEES1L_NS1G_6thread17LinearCombinationISJ_Li1EffLNS1M_9ScaleType4KindE0ELNS_15FloatRoundStyleE2ESJ_EENS1_15EpilogueDefaultEEEEEvvEEEEvNT_6ParamsE)
	.align		4
        /*000c*/ 	.word	index@(__assertfail)
	.align		4
        /*0010*/ 	.word	0x00000000
	.align		4
        /*0014*/ 	.word	0xfffffffe
	.align		4
        /*0018*/ 	.word	0x00000000
	.align		4
        /*001c*/ 	.word	0xfffffffd
	.align		4
        /*0020*/ 	.word	0x00000000
	.align		4
        /*0024*/ 	.word	0xfffffffc


//--------------------- .nv.constant4             --------------------------
	.section	.nv.constant4,"a",@progbits
	.align	8
	.align		8
.nv.constant4:
        /*0000*/ 	.dword	__assertfail
	.align		8
        /*0008*/ 	.dword	__unnamed_1
	.align		8
        /*0010*/ 	.dword	_ZN39_INTERNAL_1df4ee79_4_k_cu_49e244da_28024cuda3std3__45__cpo5beginE
	.align		8
        /*0018*/ 	.dword	_ZN39_INTERNAL_1df4ee79_4_k_cu_49e244da_28024cuda3std3__45__cpo3endE
	.align		8
        /*0020*/ 	.dword	_ZN39_INTERNAL_1df4ee79_4_k_cu_49e244da_28024cuda3std3__45__cpo6cbeginE
	.align		8
        /*0028*/ 	.dword	_ZN39_INTERNAL_1df4ee79_4_k_cu_49e244da_28024cuda3std3__45__cpo4cendE
	.align		8
        /*0030*/ 	.dword	_ZN39_INTERNAL_1df4ee79_4_k_cu_49e244da_28024cuda3std3__441_GLOBAL__N__1df4ee79_4_k_cu_49e244da_28026ignoreE
	.align		8
        /*0038*/ 	.dword	_ZN39_INTERNAL_1df4ee79_4_k_cu_49e244da_28024cuda3std3__419piecewise_constructE
	.align		8
        /*0040*/ 	.dword	_ZN39_INTERNAL_1df4ee79_4_k_cu_49e244da_28024cuda3std3__48in_placeE
	.align		8
        /*0048*/ 	.dword	_ZN39_INTERNAL_1df4ee79_4_k_cu_49e244da_28024cuda3std6ranges3__45__cpo4swapE
	.align		8
        /*0050*/ 	.dword	_ZN39_INTERNAL_1df4ee79_4_k_cu_49e244da_28024cuda3std6ranges3__45__cpo9iter_moveE
	.align		8
        /*0058*/ 	.dword	_ZN39_INTERNAL_1df4ee79_4_k_cu_49e244da_28024cute7productE
	.align		8
        /*0060*/ 	.dword	_ZN39_INTERNAL_1df4ee79_4_k_cu_49e244da_28024cute1_E
	.align		8
        /*0068*/ 	.dword	$str$22
	.align		8
        /*0070*/ 	.dword	$str$23


//--------------------- .text._ZN7cutlass13device_kernelINS_4gemm6kernel13GemmUniversalIN4cute5tupleIJiiiiEEENS1_10collective13CollectiveMmaINS1_34MainloopSm90TmaGmmaWarpSpecializedILi4ENS5_IJNS4_1CILi1EEESB_SB_EEENS1_35KernelTmaWarpSpecializedCooperativeEEENS5_IJNSA_ILi256EEENSA_ILi128EEENSA_ILi64EEEEEENS_10bfloat16_tENS5_IJSB_llEEESJ_SK_NS4_8TiledMMAINS4_8MMA_AtomIJNS4_4SM904GMMA28MMA_64x128x16_F32BF16BF16_SSILNSO_5MajorE1ELSQ_1ELNSO_7ScaleInE1ELSR_1EEEEEENS4_6LayoutINS5_IJNSA_ILi2EEESB_SB_EEENS5_IJSB_NSA_ILi0EEESX_EEEEENS5_IJNS4_10UnderscoreES10_S10_EEEEENS4_13SM90_TMA_LOADENS4_14ComposedLayoutINS4_7SwizzleILi3ELi4ELi3EEENS4_18smem_ptr_flag_bitsILi16EEENSU_INS5_IJSH_NSA_ILi8EEEEEENS5_IJSB_SH_EEEEEEEvNS4_8identityES13_S1D_vS1E_EENS_8epilogue10collective6detail29Sm90TmaWarpSpecializedAdapterINS1H_15DefaultEpilogueISJ_NS5_IJlSB_lEEES1L_NS1G_6thread17LinearCombinationISJ_Li1EffLNS1M_9ScaleType4KindE0ELNS_15FloatRoundStyleE2ESJ_EENS1_15EpilogueDefaultEEEEEvvEEEEvNT_6ParamsE --------------------------
	.section	.text._ZN7cutlass13device_kernelINS_4gemm6kernel13GemmUniversalIN4cute5tupleIJiiiiEEENS1_10collective13CollectiveMmaINS1_34MainloopSm90TmaGmmaWarpSpecializedILi4ENS5_IJNS4_1CILi1EEESB_SB_EEENS1_35KernelTmaWarpSpecializedCooperativeEEENS5_IJNSA_ILi256EEENSA_ILi128EEENSA_ILi64EEEEEENS_10bfloat16_tENS5_IJSB_llEEESJ_SK_NS4_8TiledMMAINS4_8MMA_AtomIJNS4_4SM904GMMA28MMA_64x128x16_F32BF16BF16_SSILNSO_5MajorE1ELSQ_1ELNSO_7ScaleInE1ELSR_1EEEEEENS4_6LayoutINS5_IJNSA_ILi2EEESB_SB_EEENS5_IJSB_NSA_ILi0EEESX_EEEEENS5_IJNS4_10UnderscoreES10_S10_EEEEENS4_13SM90_TMA_LOADENS4_14ComposedLayoutINS4_7SwizzleILi3ELi4ELi3EEENS4_18smem_ptr_flag_bitsILi16EEENSU_INS5_IJSH_NSA_ILi8EEEEEENS5_IJSB_SH_EEEEEEEvNS4_8identityES13_S1D_vS1E_EENS_8epilogue10collective6detail29Sm90TmaWarpSpecializedAdapterINS1H_15DefaultEpilogueISJ_NS5_IJlSB_lEEES1L_NS1G_6thread17LinearCombinationISJ_Li1EffLNS1M_9ScaleType4KindE0ELNS_15FloatRoundStyleE2ESJ_EENS1_15EpilogueDefaultEEEEEvvEEEEvNT_6ParamsE,"ax",@progbits
	.align	128
.text._ZN7cutlass13device_kernelINS_4gemm6kernel13GemmUniversalIN4cute5tupleIJiiiiEEENS1_10collective13CollectiveMmaINS1_34MainloopSm90TmaGmmaWarpSpecializedILi4ENS5_IJNS4_1CILi1EEESB_SB_EEENS1_35KernelTmaWarpSpecializedCooperativeEEENS5_IJNSA_ILi256EEENSA_ILi128EEENSA_ILi64EEEEEENS_10bfloat16_tENS5_IJSB_llEEESJ_SK_NS4_8TiledMMAINS4_8MMA_AtomIJNS4_4SM904GMMA28MMA_64x128x16_F32BF16BF16_SSILNSO_5MajorE1ELSQ_1ELNSO_7ScaleInE1ELSR_1EEEEEENS4_6LayoutINS5_IJNSA_ILi2EEESB_SB_EEENS5_IJSB_NSA_ILi0EEESX_EEEEENS5_IJNS4_10UnderscoreES10_S10_EEEEENS4_13SM90_TMA_LOADENS4_14ComposedLayoutINS4_7SwizzleILi3ELi4ELi3EEENS4_18smem_ptr_flag_bitsILi16EEENSU_INS5_IJSH_NSA_ILi8EEEEEENS5_IJSB_SH_EEEEEEEvNS4_8identityES13_S1D_vS1E_EENS_8epilogue10collective6detail29Sm90TmaWarpSpecializedAdapterINS1H_15DefaultEpilogueISJ_NS5_IJlSB_lEEES1L_NS1G_6thread17LinearCombinationISJ_Li1EffLNS1M_9ScaleType4KindE0ELNS_15FloatRoundStyleE2ESJ_EENS1_15EpilogueDefaultEEEEEvvEEEEvNT_6ParamsE:
        .type           _ZN7cutlass13device_kernelINS_4gemm6kernel13GemmUniversalIN4cute5tupleIJiiiiEEENS1_10collective13CollectiveMmaINS1_34MainloopSm90TmaGmmaWarpSpecializedILi4ENS5_IJNS4_1CILi1EEESB_SB_EEENS1_35KernelTmaWarpSpecializedCooperativeEEENS5_IJNSA_ILi256EEENSA_ILi128EEENSA_ILi64EEEEEENS_10bfloat16_tENS5_IJSB_llEEESJ_SK_NS4_8TiledMMAINS4_8MMA_AtomIJNS4_4SM904GMMA28MMA_64x128x16_F32BF16BF16_SSILNSO_5MajorE1ELSQ_1ELNSO_7ScaleInE1ELSR_1EEEEEENS4_6LayoutINS5_IJNSA_ILi2EEESB_SB_EEENS5_IJSB_NSA_ILi0EEESX_EEEEENS5_IJNS4_10UnderscoreES10_S10_EEEEENS4_13SM90_TMA_LOADENS4_14ComposedLayoutINS4_7SwizzleILi3ELi4ELi3EEENS4_18smem_ptr_flag_bitsILi16EEENSU_INS5_IJSH_NSA_ILi8EEEEEENS5_IJSB_SH_EEEEEEEvNS4_8identityES13_S1D_vS1E_EENS_8epilogue10collective6detail29Sm90TmaWarpSpecializedAdapterINS1H_15DefaultEpilogueISJ_NS5_IJlSB_lEEES1L_NS1G_6thread17LinearCombinationISJ_Li1EffLNS1M_9ScaleType4KindE0ELNS_15FloatRoundStyleE2ESJ_EENS1_15EpilogueDefaultEEEEEvvEEEEvNT_6ParamsE,@function
        .size           _ZN7cutlass13device_kernelINS_4gemm6kernel13GemmUniversalIN4cute5tupleIJiiiiEEENS1_10collective13CollectiveMmaINS1_34MainloopSm90TmaGmmaWarpSpecializedILi4ENS5_IJNS4_1CILi1EEESB_SB_EEENS1_35KernelTmaWarpSpecializedCooperativeEEENS5_IJNSA_ILi256EEENSA_ILi128EEENSA_ILi64EEEEEENS_10bfloat16_tENS5_IJSB_llEEESJ_SK_NS4_8TiledMMAINS4_8MMA_AtomIJNS4_4SM904GMMA28MMA_64x128x16_F32BF16BF16_SSILNSO_5MajorE1ELSQ_1ELNSO_7ScaleInE1ELSR_1EEEEEENS4_6LayoutINS5_IJNSA_ILi2EEESB_SB_EEENS5_IJSB_NSA_ILi0EEESX_EEEEENS5_IJNS4_10UnderscoreES10_S10_EEEEENS4_13SM90_TMA_LOADENS4_14ComposedLayoutINS4_7SwizzleILi3ELi4ELi3EEENS4_18smem_ptr_flag_bitsILi16EEENSU_INS5_IJSH_NSA_ILi8EEEEEENS5_IJSB_SH_EEEEEEEvNS4_8identityES13_S1D_vS1E_EENS_8epilogue10collective6detail29Sm90TmaWarpSpecializedAdapterINS1H_15DefaultEpilogueISJ_NS5_IJlSB_lEEES1L_NS1G_6thread17LinearCombinationISJ_Li1EffLNS1M_9ScaleType4KindE0ELNS_15FloatRoundStyleE2ESJ_EENS1_15EpilogueDefaultEEEEEvvEEEEvNT_6ParamsE,(.L_x_320 - _ZN7cutlass13device_kernelINS_4gemm6kernel13GemmUniversalIN4cute5tupleIJiiiiEEENS1_10collective13CollectiveMmaINS1_34MainloopSm90TmaGmmaWarpSpecializedILi4ENS5_IJNS4_1CILi1EEESB_SB_EEENS1_35KernelTmaWarpSpecializedCooperativeEEENS5_IJNSA_ILi256EEENSA_ILi128EEENSA_ILi64EEEEEENS_10bfloat16_tENS5_IJSB_llEEESJ_SK_NS4_8TiledMMAINS4_8MMA_AtomIJNS4_4SM904GMMA28MMA_64x128x16_F32BF16BF16_SSILNSO_5MajorE1ELSQ_1ELNSO_7ScaleInE1ELSR_1EEEEEENS4_6LayoutINS5_IJNSA_ILi2EEESB_SB_EEENS5_IJSB_NSA_ILi0EEESX_EEEEENS5_IJNS4_10UnderscoreES10_S10_EEEEENS4_13SM90_TMA_LOADENS4_14ComposedLayoutINS4_7SwizzleILi3ELi4ELi3EEENS4_18smem_ptr_flag_bitsILi16EEENSU_INS5_IJSH_NSA_ILi8EEEEEENS5_IJSB_SH_EEEEEEEvNS4_8identityES13_S1D_vS1E_EENS_8epilogue10collective6detail29Sm90TmaWarpSpecializedAdapterINS1H_15DefaultEpilogueISJ_NS5_IJlSB_lEEES1L_NS1G_6thread17LinearCombinationISJ_Li1EffLNS1M_9ScaleType4KindE0ELNS_15FloatRoundStyleE2ESJ_EENS1_15EpilogueDefaultEEEEEvvEEEEvNT_6ParamsE)
        .other          _ZN7cutlass13device_kernelINS_4gemm6kernel13GemmUniversalIN4cute5tupleIJiiiiEEENS1_10collective13CollectiveMmaINS1_34MainloopSm90TmaGmmaWarpSpecializedILi4ENS5_IJNS4_1CILi1EEESB_SB_EEENS1_35KernelTmaWarpSpecializedCooperativeEEENS5_IJNSA_ILi256EEENSA_ILi128EEENSA_ILi64EEEEEENS_10bfloat16_tENS5_IJSB_llEEESJ_SK_NS4_8TiledMMAINS4_8MMA_AtomIJNS4_4SM904GMMA28MMA_64x128x16_F32BF16BF16_SSILNSO_5MajorE1ELSQ_1ELNSO_7ScaleInE1ELSR_1EEEEEENS4_6LayoutINS5_IJNSA_ILi2EEESB_SB_EEENS5_IJSB_NSA_ILi0EEESX_EEEEENS5_IJNS4_10UnderscoreES10_S10_EEEEENS4_13SM90_TMA_LOADENS4_14ComposedLayoutINS4_7SwizzleILi3ELi4ELi3EEENS4_18smem_ptr_flag_bitsILi16EEENSU_INS5_IJSH_NSA_ILi8EEEEEENS5_IJSB_SH_EEEEEEEvNS4_8identityES13_S1D_vS1E_EENS_8epilogue10collective6detail29Sm90TmaWarpSpecializedAdapterINS1H_15DefaultEpilogueISJ_NS5_IJlSB_lEEES1L_NS1G_6thread17LinearCombinationISJ_Li1EffLNS1M_9ScaleType4KindE0ELNS_15FloatRoundStyleE2ESJ_EENS1_15EpilogueDefaultEEEEEvvEEEEvNT_6ParamsE,@"STO_CUDA_ENTRY STV_DEFAULT"
_ZN7cutlass13device_kernelINS_4gemm6kernel13GemmUniversalIN4cute5tupleIJiiiiEEENS1_10collective13CollectiveMmaINS1_34MainloopSm90TmaGmmaWarpSpecializedILi4ENS5_IJNS4_1CILi1EEESB_SB_EEENS1_35KernelTmaWarpSpecializedCooperativeEEENS5_IJNSA_ILi256EEENSA_ILi128EEENSA_ILi64EEEEEENS_10bfloat16_tENS5_IJSB_llEEESJ_SK_NS4_8TiledMMAINS4_8MMA_AtomIJNS4_4SM904GMMA28MMA_64x128x16_F32BF16BF16_SSILNSO_5MajorE1ELSQ_1ELNSO_7ScaleInE1ELSR_1EEEEEENS4_6LayoutINS5_IJNSA_ILi2EEESB_SB_EEENS5_IJSB_NSA_ILi0EEESX_EEEEENS5_IJNS4_10UnderscoreES10_S10_EEEEENS4_13SM90_TMA_LOADENS4_14ComposedLayoutINS4_7SwizzleILi3ELi4ELi3EEENS4_18smem_ptr_flag_bitsILi16EEENSU_INS5_IJSH_NSA_ILi8EEEEEENS5_IJSB_SH_EEEEEEEvNS4_8identityES13_S1D_vS1E_EENS_8epilogue10collective6detail29Sm90TmaWarpSpecializedAdapterINS1H_15DefaultEpilogueISJ_NS5_IJlSB_lEEES1L_NS1G_6thread17LinearCombinationISJ_Li1EffLNS1M_9ScaleType4KindE0ELNS_15FloatRoundStyleE2ESJ_EENS1_15EpilogueDefaultEEEEEvvEEEEvNT_6ParamsE:
[----:B------:R-:W0:Y:S01]  /*0000*/  LDC R1, c[0x0][0x28] ;  /* 0x00000a00ff017b82 */ /* 0x000e220000000800 */
[----:B------:R-:W1:Y:S01]  /*0010*/  S2R R18, SR_TID.X ;  /* 0x0000000000127919 */ /* 0x000e620000002100 */
[----:B------:R-:W-:Y:S01]  /*0020*/  ELECT P0, URZ, PT ;  /* 0x00000000003f782f */ /* 0x000fe20003800000 */
[----:B------:R-:W-:Y:S01]  /*0030*/  BSSY B0, `(.L_x_0) ;  /* 0x000000f000007945 */ /* 0x000fe20003800000 */
[--C-:B-1----:R-:W-:Y:S02]  /*0040*/  SHF.R.U32.HI R0, RZ, 0x5, R18.reuse ;  /* 0x00000005ff007819 */ /* 0x102fe40000011612 */
[----:B------:R-:W-:-:S03]  /*0050*/  SHF.R.U32.HI R22, RZ, 0x7, R18 ;  /* 0x00000007ff167819 */ /* 0x000fc60000011612 */
[----:B------:R-:W1:Y:S04]  /*0060*/  SHFL.IDX PT, R5, R0, RZ, 0x1f ;  /* 0x00001fff00057589 */ /* 0x000e6800000e0000 */
[----:B------:R2:W3:Y:S01]  /*0070*/  SHFL.IDX PT, R8, R22, RZ, 0x1f ;  /* 0x00001fff16087589 */ /* 0x0004e200000e0000 */
[----:B-1----:R-:W-:-:S13]  /*0080*/  ISETP.NE.OR P0, PT, R5, RZ, !P0 ;  /* 0x000000ff0500720c */ /* 0x002fda0004705670 */
[----:B0-23--:R-:W-:Y:S05]  /*0090*/  @P0 BRA `(.L_x_1) ;  /* 0x0000000000200947 */ /* 0x00dfea0003800000 */
[----:B------:R-:W-:Y:S02]  /*00a0*/  ULDC.64 UR4, c[0x0][0x198] ;  /* 0x0000660000047ab9 */ /* 0x000fe40000000a00 */
[----:B------:R-:W-:Y:S02]  /*00b0*/  UIADD3 UR6, UP0, UR4, 0xf0, URZ ;  /* 0x000000f004067890 */ /* 0x000fe4000ff1e03f */
[----:B------:R-:W-:Y:S02]  /*00c0*/  UIADD3 UR4, UP1, UR4, 0x1f0, URZ ;  /* 0x000001f004047890 */ /* 0x000fe4000ff3e03f */
[----:B------:R-:W-:Y:S02]  /*00d0*/  UIADD3.X UR7, URZ, UR5, URZ, UP0, !UPT ;  /* 0x000000053f077290 */ /* 0x000fe400087fe43f */
[----:B------:R-:W-:-:S07]  /*00e0*/  UIADD3.X UR5, URZ, UR5, URZ, UP1, !UPT ;  /* 0x000000053f057290 */ /* 0x000fce0008ffe43f */
[----:B------:R0:W-:Y:S02]  /*00f0*/  UTMACCTL.PF [UR6] ;  /* 0x00000000060079b9 */ /* 0x0001e40008040000 */
[----:B------:R0:W-:Y:S02]  /*0100*/  UTMACCTL.PF [UR4] ;  /* 0x00000000040079b9 */ /* 0x0001e40008040000 */
[----:B0-----:R-:W-:Y:S01]  /*0110*/  NOP ;  /* 0x0000000000007918 */ /* 0x001fe20000000000 */
.L_x_1:
[----:B------:R-:W-:Y:S05]  /*0120*/  BSYNC B0 ;  /* 0x0000000000007941 */ /* 0x000fea0003800000 */
.L_x_0:
[----:B------:R-:W0:Y:S02]  /*0130*/  SHFL.IDX PT, R2, R0, RZ, 0x1f ;  /* 0x00001fff00027589 */ /* 0x000e2400000e0000 */
[----:B0-----:R-:W-:-:S13]  /*0140*/  ISETP.NE.AND P0, PT, R2, RZ, PT ;  /* 0x000000ff0200720c */ /* 0x001fda0003f05270 */
[----:B------:R-:W-:Y:S05]  /*0150*/  @P0 BRA `(.L_x_2) ;  /* 0x0000000000580947 */ /* 0x000fea0003800000 */
[----:B------:R-:W0:Y:S01]  /*0160*/  S2UR UR8, SR_CgaCtaId ;  /* 0x00000000000879c3 */ /* 0x000e220000008800 */
[----:B------:R-:W-:Y:S01]  /*0170*/  UMOV UR4, 0x400 ;  /* 0x0000040000047882 */ /* 0x000fe20000000000 */
[----:B------:R-:W-:Y:S01]  /*0180*/  UMOV UR5, 0x1 ;  /* 0x0000000100057882 */ /* 0x000fe20000000000 */
[----:B------:R-:W-:Y:S01]  /*0190*/  UMOV UR6, 0x100 ;  /* 0x0000010000067882 */ /* 0x000fe20000000000 */
[----:B------:R-:W-:Y:S01]  /*01a0*/  ELECT P0, URZ, PT ;  /* 0x00000000003f782f */ /* 0x000fe20003800000 */
[----:B------:R-:W-:-:S04]  /*01b0*/  UIADD3 UR6, -UR6, 0x100000, URZ ;  /* 0x0010000006067890 */ /* 0x000fc8000fffe13f */
[----:B------:R-:W-:Y:S02]  /*01c0*/  USHF.L.U32 UR7, UR6, 0xb, URZ ;  /* 0x0000000b06077899 */ /* 0x000fe4000800063f */
[----:B------:R-:W-:Y:S02]  /*01d0*/  USHF.L.U32 UR6, UR6, 0x1, URZ ;  /* 0x0000000106067899 */ /* 0x000fe4000800063f */
[----:B0-----:R-:W-:Y:S02]  /*01e0*/  ULEA UR8, UR8, UR4, 0x18 ;  /* 0x0000000408087291 */ /* 0x001fe4000f8ec03f */
[----:B------:R-:W-:-:S04]  /*01f0*/  UIADD3 UR4, -UR5, 0x100000, URZ ;  /* 0x0010000005047890 */ /* 0x000fc8000fffe13f */
[----:B------:R-:W-:Y:S02]  /*0200*/  USHF.L.U32 UR5, UR4, 0xb, URZ ;  /* 0x0000000b04057899 */ /* 0x000fe4000800063f */
[----:B------:R-:W-:Y:S01]  /*0210*/  USHF.L.U32 UR4, UR4, 0x1, URZ ;  /* 0x0000000104047899 */ /* 0x000fe2000800063f */
[----:B------:R-:W0:Y:S11]  /*0220*/  FENCE.VIEW.ASYNC.S ;  /* 0x00000000000073c6 */ /* 0x000e360000000000 */
[----:B0-----:R0:W1:Y:S01]  /*0230*/  SYNCS.EXCH.64 URZ, [UR8], UR4 ;  /* 0x00000004083f75b2 */ /* 0x0010620008000100 */
[----:B------:R0:W2:Y:S01]  /*0240*/  SYNCS.EXCH.64 URZ, [UR8+0x20], UR6 ;  /* 0x00002006083f75b2 */ /* 0x0000a20008000100 */
[----:B------:R0:W3:Y:S01]  /*0250*/  SYNCS.EXCH.64 URZ, [UR8+0x8], UR4 ;  /* 0x00000804083f75b2 */ /* 0x0000e20008000100 */
[----:B------:R0:W4:Y:S01]  /*0260*/  SYNCS.EXCH.64 URZ, [UR8+0x28], UR6 ;  /* 0x00002806083f75b2 */ /* 0x0001220008000100 */
[----:B------:R0:W0:Y:S01]  /*0270*/  SYNCS.EXCH.64 URZ, [UR8+0x10], UR4 ;  /* 0x00001004083f75b2 */ /* 0x0000220008000100 */
[----:B------:R0:W0:Y:S01]  /*0280*/  SYNCS.EXCH.64 URZ, [UR8+0x30], UR6 ;  /* 0x00003006083f75b2 */ /* 0x0000220008000100 */
[----:B------:R0:W0:Y:S01]  /*0290*/  SYNCS.EXCH.64 URZ, [UR8+0x18], UR4 ;  /* 0x00001804083f75b2 */ /* 0x0000220008000100 */
[----:B------:R0:W0:Y:S01]  /*02a0*/  SYNCS.EXCH.64 URZ, [UR8+0x38], UR6 ;  /* 0x00003806083f75b2 */ /* 0x0000220008000100 */
[----:B------:R-:W-:Y:S01]  /*02b0*/  NOP ;  /* 0x0000000000007918 */ /* 0x000fe20000000000 */
.L_x_2:
[----:B------:R-:W5:Y:S01]  /*02c0*/  SHFL.IDX PT, R0, R0, RZ, 0x1f ;  /* 0x00001fff00007589 */ /* 0x000f6200000e0000 */
[----:B------:R-:W-:Y:S01]  /*02d0*/  ELECT P0, URZ, PT ;  /* 0x00000000003f782f */ /* 0x000fe20003800000 */
[----:B------:R-:W1:Y:S01]  /*02e0*/  LDC R2, c[0x0][0x65c] ;  /* 0x00019700ff027b82 */ /* 0x000e620000000800 */
[----:B------:R-:W-:Y:S01]  /*02f0*/  SHF.R.S32.HI R6, RZ, 0x1f, R5 ;  /* 0x0000001fff067819 */ /* 0x000fe20000011405 */
[----:B------:R-:W2:Y:S01]  /*0300*/  S2R R3, SR_CTAID.Y ;  /* 0x0000000000037919 */ /* 0x000ea20000002600 */
[----:B0-----:R-:W-:Y:S01]  /*0310*/  UMOV UR4, 0x20 ;  /* 0x0000002000047882 */ /* 0x001fe20000000000 */
[----:B------:R-:W-:Y:S01]  /*0320*/  ISETP.NE.AND P2, PT, R8, RZ, PT ;  /* 0x000000ff0800720c */ /* 0x000fe20003f45270 */
[----:B------:R-:W-:Y:S01]  /*0330*/  NOP ;  /* 0x0000000000007918 */ /* 0x000fe20000000000 */
[----:B------:R-:W0:Y:S01]  /*0340*/  S2R R4, SR_CTAID.X ;  /* 0x0000000000047919 */ /* 0x000e220000002500 */
[----:B------:R-:W-:Y:S01]  /*0350*/  LEA.HI R6, R6, R5, RZ, 0x2 ;  /* 0x0000000506067211 */ /* 0x000fe200078f10ff */
[----:B------:R-:W-:Y:S01]  /*0360*/  NOP ;  /* 0x0000000000007918 */ /* 0x000fe20000000000 */
[----:B-----5:R-:W-:-:S02]  /*0370*/  ISETP.NE.OR P0, PT, R0, RZ, !P0 ;  /* 0x000000ff0000720c */ /* 0x020fc40004705670 */
[----:B-1----:R-:W-:-:S04]  /*0380*/  ISETP.NE.AND P3, PT, R2, 0x1, PT ;  /* 0x000000010200780c */ /* 0x002fc80003f65270 */
[----:B------:R-:W-:Y:S02]  /*0390*/  P2R R0, PR, RZ, 0x8 ;  /* 0x00000008ff007803 */ /* 0x000fe40000000000 */
[----:B------:R-:W-:-:S05]  /*03a0*/  LOP3.LUT R0, R6, 0xfffffffc, RZ, 0xc0, !PT ;  /* 0xfffffffc06007812 */ /* 0x000fca00078ec0ff */
[----:B------:R-:W-:Y:S01]  /*03b0*/  VOTEU.ALL UP0, P0 ;  /* 0x00000000003f7886 */ /* 0x000fe20000000000 */
[----:B------:R-:W-:Y:S01]  /*03c0*/  IMAD.IADD R0, R5, 0x1, -R0 ;  /* 0x0000000105007824 */ /* 0x000fe200078e0a00 */
[----:B------:R-:W0:Y:S01]  /*03d0*/  @P3 LDC R17, c[0x0][0x10] ;  /* 0x00000400ff113b82 */ /* 0x000e220000000800 */
[----:B------:R-:W-:Y:S01]  /*03e0*/  VOTEU.ALL UP1, P0 ;  /* 0x00000000003f7886 */ /* 0x000fe20000020000 */
[----:B--2---:R-:W-:Y:S01]  /*03f0*/  @P3 IMAD.MOV.U32 R6, RZ, RZ, R3 ;  /* 0x000000ffff063224 */ /* 0x004fe200078e0003 */
[----:B------:R-:W-:Y:S01]  /*0400*/  @!UP0 UMOV UR6, 0x400 ;  /* 0x0000040000068882 */ /* 0x000fe20000000000 */
[----:B------:R-:W-:-:S04]  /*0410*/  @!UP0 UIADD3 UR4, -UR4, 0x100000, URZ ;  /* 0x0010000004048890 */ /* 0x000fc8000fffe13f */
[----:B------:R-:W-:Y:S02]  /*0420*/  @!UP0 USHF.L.U32 UR5, UR4, 0xb, URZ ;  /* 0x0000000b04058899 */ /* 0x000fe4000800063f */
[----:B------:R-:W-:Y:S01]  /*0430*/  @!UP0 USHF.L.U32 UR4, UR4, 0x1, URZ ;  /* 0x0000000104048899 */ /* 0x000fe2000800063f */
[----:B------:R-:W-:Y:S02]  /*0440*/  @P3 IMAD.MOV.U32 R7, RZ, RZ, RZ ;  /* 0x000000ffff073224 */ /* 0x000fe400078e00ff */
[----:B------:R-:W-:Y:S01]  /*0450*/  IMAD.MOV.U32 R5, RZ, RZ, RZ ;  /* 0x000000ffff057224 */ /* 0x000fe200078e00ff */
[----:B------:R-:W1:Y:S01]  /*0460*/  @!UP0 S2UR UR7, SR_CgaCtaId ;  /* 0x00000000000789c3 */ /* 0x000e620000008800 */
[----:B------:R-:W-:-:S07]  /*0470*/  @P3 IMAD.MOV.U32 R11, RZ, RZ, RZ ;  /* 0x000000ffff0b3224 */ /* 0x000fce00078e00ff */
[----:B------:R-:W2:Y:S01]  /*0480*/  @!P3 LDC R9, c[0x0][0xc] ;  /* 0x00000300ff09bb82 */ /* 0x000ea20000000800 */
[----:B0-----:R-:W-:-:S04]  /*0490*/  @P3 IMAD.WIDE.U32 R16, R4, R17, R6 ;  /* 0x0000001104103225 */ /* 0x001fc800078e0006 */
[----:B------:R-:W-:Y:S01]  /*04a0*/  @P3 IMAD.IADD R17, R17, 0x1, R11 ;  /* 0x0000000111113824 */ /* 0x000fe200078e020b */
[----:B-1----:R-:W-:Y:S01]  /*04b0*/  @!UP0 ULEA UR6, UR7, UR6, 0x18 ;  /* 0x0000000607068291 */ /* 0x002fe2000f8ec03f */
[----:B------:R-:W-:Y:S01]  /*04c0*/  VOTEU.ALL UP0, P0 ;  /* 0x00000000003f7886 */ /* 0x000fe20000000000 */
[----:B------:R-:W-:-:S04]  /*04d0*/  ISETP.NE.AND P0, PT, R0, 0x3, PT ;  /* 0x000000030000780c */ /* 0x000fc80003f05270 */
[----:B------:R-:W-:Y:S01]  /*04e0*/  ISETP.EQ.OR P0, PT, R0, RZ, !P0 ;  /* 0x000000ff0000720c */ /* 0x000fe20004702670 */
[----:B--2---:R-:W-:-:S03]  /*04f0*/  @!P3 IMAD.WIDE.U32 R6, R9, R3, R4 ;  /* 0x000000030906b225 */ /* 0x004fc600078e0004 */
[C---:B------:R-:W-:Y:S01]  /*0500*/  ISETP.EQ.AND P0, PT, R8.reuse, RZ, P0 ;  /* 0x000000ff0800720c */ /* 0x040fe20000702270 */
[----:B------:R-:W-:Y:S01]  /*0510*/  VIADD R8, R8, 0xffffffff ;  /* 0xffffffff08087836 */ /* 0x000fe20000000000 */
[----:B------:R-:W0:Y:S02]  /*0520*/  FENCE.VIEW.ASYNC.S ;  /* 0x00000000000073c6 */ /* 0x000e240000000000 */
[----:B0-----:R0:W3:Y:S01]  /*0530*/  @!UP0 SYNCS.EXCH.64 URZ, [UR6+0x50], UR4 ;  /* 0x00005004063f85b2 */ /* 0x0010e20008000100 */
[----:B------:R-:W-:Y:S01]  /*0540*/  @!P3 IMAD.MOV.U32 R16, RZ, RZ, R6 ;  /* 0x000000ffff10b224 */ /* 0x000fe200078e0006 */
[----:B------:R-:W-:Y:S01]  /*0550*/  SEL R19, RZ, 0x1, !P0 ;  /* 0x00000001ff137807 */ /* 0x000fe20004000000 */
[----:B------:R-:W-:Y:S01]  /*0560*/  @!P3 IMAD.MOV.U32 R17, RZ, RZ, R7 ;  /* 0x000000ffff11b224 */ /* 0x000fe200078e0007 */
[----:B------:R-:W-:-:S04]  /*0570*/  ISETP.GE.U32.AND P1, PT, R8, 0x2, PT ;  /* 0x000000020800780c */ /* 0x000fc80003f26070 */
[----:B------:R-:W-:Y:S01]  /*0580*/  SEL R19, R19, 0x2, P1 ;  /* 0x0000000213137807 */ /* 0x000fe20000800000 */
[----:B------:R0:W3:Y:S01]  /*0590*/  @!UP1 SYNCS.EXCH.64 URZ, [UR6+0x58], UR4 ;  /* 0x00005804063f95b2 */ /* 0x0000e20008000100 */
[----:B------:R-:W-:Y:S01]  /*05a0*/  NOP ;  /* 0x0000000000007918 */ /* 0x000fe20000000000 */
[----:B---34-:R-:W-:Y:S06]  /*05b0*/  BAR.SYNC.DEFER_BLOCKING 0x0 ;  /* 0x0000000000007b1d */ /* 0x018fec0000010000 */
[----:B------:R-:W-:Y:S05]  /*05c0*/  @!P2 BRA `(.L_x_3) ;  /* 0x000000a4007ca947 */ /* 0x000fea0003800000 */
[----:B------:R-:W-:-:S13]  /*05d0*/  ISETP.GT.U32.AND P0, PT, R8, 0x1, PT ;  /* 0x000000010800780c */ /* 0x000fda0003f04070 */
[----:B0-----:R-:W-:Y:S05]  /*05e0*/  @P0 EXIT ;  /* 0x000000000000094d */ /* 0x001fea0003800000 */
[----:B------:R-:W-:Y:S01]  /*05f0*/  ULDC.64 UR4, c[0x0][0x650] ;  /* 0x0001940000047ab9 */ /* 0x000fe20000000a00 */
[----:B------:R-:W-:Y:S01]  /*0600*/  PRMT R0, RZ, 0x7610, R0 ;  /* 0x00007610ff007816 */ /* 0x000fe20000000000 */
[----:B------:R-:W-:Y:S01]  /*0610*/  IMAD.MOV.U32 R152, RZ, RZ, -0x1 ;  /* 0xffffffffff987424 */ /* 0x000fe200078e00ff */
[----:B------:R-:W-:Y:S01]  /*0620*/  ISETP.GE.U32.AND P0, PT, R16, UR4, PT ;  /* 0x0000000410007c0c */ /* 0x000fe2000bf06070 */
[----:B------:R-:W-:Y:S01]  /*0630*/  IMAD.MOV.U32 R23, RZ, RZ, -0x1 ;  /* 0xffffffffff177424 */ /* 0x000fe200078e00ff */
[----:B------:R-:W-:Y:S02]  /*0640*/  MOV R153, 0xffffffff ;  /* 0xffffffff00997802 */ /* 0x000fe40000000f00 */
[----:B------:R-:W-:-:S13]  /*0650*/  ISETP.GE.U32.AND.EX P0, PT, R17, UR5, PT, P0 ;  /* 0x0000000511007c0c */ /* 0x000fda000bf06100 */
[----:B------:R-:W-:Y:S05]  /*0660*/  @P0 BRA `(.L_x_4) ;  /* 0x0000000400540947 */ /* 0x000fea0003800000 */
[----:B------:R-:W0:Y:S01]  /*0670*/  LDC.64 R14, c[0x0][0x628] ;  /* 0x00018a00ff0e7b82 */ /* 0x000e220000000a00 */
[----:B------:R-:W-:Y:S02]  /*0680*/  IMAD.MOV.U32 R6, RZ, RZ, R16 ;  /* 0x000000ffff067224 */ /* 0x000fe400078e0010 */
[----:B------:R-:W-:-:S05]  /*0690*/  IMAD.MOV.U32 R7, RZ, RZ, R17 ;  /* 0x000000ffff077224 */ /* 0x000fca00078e0011 */
[----:B------:R-:W1:Y:S08]  /*06a0*/  LDC R0, c[0x0][0x630] ;  /* 0x00018c00ff007b82 */ /* 0x000e700000000800 */
[----:B------:R-:W2:Y:S01]  /*06b0*/  LDC.64 R20, c[0x0][0x620] ;  /* 0x00018800ff147b82 */ /* 0x000ea20000000a00 */
[----:B0-----:R-:W-:-:S04]  /*06c0*/  ISETP.NE.U32.AND P0, PT, R14, RZ, PT ;  /* 0x000000ff0e00720c */ /* 0x001fc80003f05070 */
[----:B------:R-:W-:-:S13]  /*06d0*/  ISETP.NE.AND.EX P0, PT, R15, RZ, PT, P0 ;  /* 0x000000ff0f00720c */ /* 0x000fda0003f05300 */
[----:B-12---:R-:W-:Y:S05]  /*06e0*/  @!P0 BRA `(.L_x_5) ;  /* 0x0000000000288947 */ /* 0x006fea0003800000 */
[----:B------:R-:W0:Y:S02]  /*06f0*/  LDC R11, c[0x0][0x634] ;  /* 0x00018d00ff0b7b82 */ /* 0x000e240000000800 */
[----:B0-----:R-:W-:-:S05]  /*0700*/  IADD3 R11, P0, R16, R11, RZ ;  /* 0x0000000b100b7210 */ /* 0x001fca0007f1e0ff */
[----:B------:R-:W-:-:S04]  /*0710*/  IMAD.X R13, RZ, RZ, R17, P0 ;  /* 0x000000ffff0d7224 */ /* 0x000fc800000e0611 */
[----:B------:R-:W-:-:S04]  /*0720*/  IMAD.WIDE.U32 R6, R13, R14, RZ ;  /* 0x0000000e0d067225 */ /* 0x000fc800078e00ff */
[----:B------:R-:W-:-:S04]  /*0730*/  IMAD.WIDE.U32 R8, P0, R11, R15, R6 ;  /* 0x0000000f0b087225 */ /* 0x000fc80007800006 */
[----:B------:R-:W-:-:S04]  /*0740*/  IMAD.WIDE.U32 R6, R11, R14, RZ ;  /* 0x0000000e0b067225 */ /* 0x000fc800078e00ff */
[----:B------:R-:W-:Y:S01]  /*0750*/  IMAD.X R11, RZ, RZ, RZ, P0 ;  /* 0x000000ffff0b7224 */ /* 0x000fe200000e06ff */
[----:B------:R-:W-:Y:S01]  /*0760*/  IADD3 RZ, P0, R7, R8, RZ ;  /* 0x0000000807ff7210 */ /* 0x000fe20007f1e0ff */
[----:B------:R-:W-:-:S04]  /*0770*/  IMAD.MOV.U32 R10, RZ, RZ, R9 ;  /* 0x000000ffff0a7224 */ /* 0x000fc800078e0009 */
[----:B------:R-:W-:-:S08]  /*0780*/  IMAD.WIDE.U32.X R6, R13, R15, R10, P0 ;  /* 0x0000000f0d067225 */ /* 0x000fd000000e040a */
.L_x_5:
[-CC-:B------:R-:W-:Y:S01]  /*0790*/  SHF.R.U64 R23, R6, R0.reuse, R7.reuse ;  /* 0x0000000006177219 */ /* 0x180fe20000001207 */
[----:B------:R-:W0:Y:S01]  /*07a0*/  LDC R10, c[0x0][0x618] ;  /* 0x00018600ff0a7b82 */ /* 0x000e220000000800 */
[----:B------:R-:W-:Y:S01]  /*07b0*/  SHF.R.U32.HI R5, RZ, R0, R7 ;  /* 0x00000000ff057219 */ /* 0x000fe20000011607 */
[----:B------:R-:W-:Y:S01]  /*07c0*/  ULDC UR4, c[0x0][0x150] ;  /* 0x0000540000047ab9 */ /* 0x000fe20000000800 */
[----:B------:R-:W-:Y:S02]  /*07d0*/  IADD3 R9, P0, RZ, -R23, RZ ;  /* 0x80000017ff097210 */ /* 0x000fe40007f1e0ff */
[----:B------:R-:W-:-:S03]  /*07e0*/  I2FP.F32.U32 R0, R4 ;  /* 0x0000000400007245 */ /* 0x000fc60000201000 */
[----:B------:R-:W1:Y:S01]  /*07f0*/  LDC.64 R28, c[0x0][0x640] ;  /* 0x00019000ff1c7b82 */ /* 0x000e620000000a00 */
[----:B------:R-:W-:Y:S02]  /*0800*/  IMAD.X R11, RZ, RZ, ~R5, P0 ;  /* 0x000000ffff0b7224 */ /* 0x000fe400000e0e05 */
[----:B------:R-:W-:Y:S01]  /*0810*/  FMUL R0, R0, UR4 ;  /* 0x0000000400007c20 */ /* 0x000fe20008400000 */
[----:B------:R-:W-:Y:S01]  /*0820*/  IMAD.WIDE.U32 R6, R9, R20, R16 ;  /* 0x0000001409067225 */ /* 0x000fe200078e0010 */
[----:B------:R-:W-:-:S03]  /*0830*/  ULDC UR4, c[0x0][0x154] ;  /* 0x0000550000047ab9 */ /* 0x000fc60000000800 */
[----:B------:R-:W-:Y:S01]  /*0840*/  IMAD R8, R11, R20, RZ ;  /* 0x000000140b087224 */ /* 0x000fe200078e02ff */
[----:B------:R-:W2:Y:S01]  /*0850*/  LDC R5, c[0x0][0x144] ;  /* 0x00005100ff057b82 */ /* 0x000ea20000000800 */
[----:B------:R-:W3:Y:S02]  /*0860*/  F2I.U32.TRUNC.NTZ R0, R0 ;  /* 0x0000000000007305 */ /* 0x000ee4000020f000 */
[----:B------:R-:W-:-:S04]  /*0870*/  IMAD R9, R9, R21, R8 ;  /* 0x0000001509097224 */ /* 0x000fc800078e0208 */
[----:B------:R-:W-:Y:S01]  /*0880*/  IMAD.IADD R7, R7, 0x1, R9 ;  /* 0x0000000107077824 */ /* 0x000fe200078e0209 */
[----:B------:R-:W4:Y:S01]  /*0890*/  LDC R12, c[0x0][0x608] ;  /* 0x00018200ff0c7b82 */ /* 0x000f220000000800 */
[----:B------:R-:W-:-:S03]  /*08a0*/  MOV R9, 0xffffffff ;  /* 0xffffffff00097802 */ /* 0x000fc60000000f00 */
[-CC-:B0-----:R-:W-:Y:S02]  /*08b0*/  SHF.R.U64 R20, R6, R10.reuse, R7.reuse ;  /* 0x0000000a06147219 */ /* 0x181fe40000001207 */
[----:B------:R-:W-:Y:S02]  /*08c0*/  I2FP.F32.U32 R6, R3 ;  /* 0x0000000300067245 */ /* 0x000fe40000201000 */
[----:B------:R-:W0:Y:S01]  /*08d0*/  LDC R26, c[0x0][0x658] ;  /* 0x00019600ff1a7b82 */ /* 0x000e220000000800 */
[----:B-1----:R-:W-:Y:S01]  /*08e0*/  ISETP.NE.U32.AND P0, PT, R28, RZ, PT ;  /* 0x000000ff1c00720c */ /* 0x002fe20003f05070 */
[----:B---3--:R-:W-:Y:S01]  /*08f0*/  IMAD.MOV R8, RZ, RZ, -R0 ;  /* 0x000000ffff087224 */ /* 0x008fe200078e0a00 */
[----:B------:R-:W-:Y:S01]  /*0900*/  SHF.R.U32.HI R7, RZ, R10, R7 ;  /* 0x0000000aff077219 */ /* 0x000fe20000011607 */
[----:B------:R-:W-:Y:S01]  /*0910*/  FMUL R6, R6, UR4 ;  /* 0x0000000406067c20 */ /* 0x000fe20008400000 */
[----:B------:R-:W-:-:S03]  /*0920*/  ISETP.NE.AND.EX P0, PT, R29, RZ, PT, P0 ;  /* 0x000000ff1d00720c */ /* 0x000fc60003f05300 */
[----:B------:R-:W1:Y:S01]  /*0930*/  LDC R14, c[0x0][0x148] ;  /* 0x00005200ff0e7b82 */ /* 0x000e620000000800 */
[----:B--2---:R-:W-:-:S07]  /*0940*/  IMAD R0, R5, R8, R4 ;  /* 0x0000000805007224 */ /* 0x004fce00078e0204 */
[----:B------:R-:W2:Y:S01]  /*0950*/  LDC R24, c[0x0][0x600] ;  /* 0x00018000ff187b82 */ /* 0x000ea20000000800 */
[-CC-:B----4-:R-:W-:Y:S02]  /*0960*/  SHF.R.U64 R30, R20, R12.reuse, R7.reuse ;  /* 0x0000000c141e7219 */ /* 0x190fe40000001207 */
[----:B------:R-:W-:Y:S01]  /*0970*/  SHF.R.U32.HI R5, RZ, R12, R7 ;  /* 0x0000000cff057219 */ /* 0x000fe20000011607 */
[----:B------:R-:W-:Y:S01]  /*0980*/  IMAD.MOV.U32 R7, RZ, RZ, 0x1 ;  /* 0x00000001ff077424 */ /* 0x000fe200078e00ff */
[----:B------:R3:W4:Y:S03]  /*0990*/  F2I.U32.TRUNC.NTZ R12, R6 ;  /* 0x00000006000c7305 */ /* 0x000726000020f000 */
[----:B------:R-:W1:Y:S01]  /*09a0*/  LDC R15, c[0x0][0x648] ;  /* 0x00019200ff0f7b82 */ /* 0x000e620000000800 */
[-C--:B0-----:R-:W-:Y:S02]  /*09b0*/  SHF.L.U32 R4, R9, R26.reuse, RZ ;  /* 0x0000001a09047219 */ /* 0x081fe400000006ff */
[----:B------:R-:W-:-:S02]  /*09c0*/  SHF.R.U64 R32, R30, R26, R5 ;  /* 0x0000001a1e207219 */ /* 0x000fc40000001205 */
[----:B------:R-:W-:Y:S02]  /*09d0*/  LOP3.LUT R11, RZ, R4, RZ, 0x33, !PT ;  /* 0x00000004ff0b7212 */ /* 0x000fe400078e33ff */
[-C--:B------:R-:W-:Y:S01]  /*09e0*/  SHF.R.U32.HI R5, RZ, R26.reuse, R5 ;  /* 0x0000001aff057219 */ /* 0x080fe20000011605 */
[----:B------:R-:W0:Y:S01]  /*09f0*/  LDC R21, c[0x0][0x638] ;  /* 0x00018e00ff157b82 */ /* 0x000e220000000800 */
[----:B------:R-:W-:Y:S01]  /*0a00*/  SHF.L.U32 R10, R7, R26, RZ ;  /* 0x0000001a070a7219 */ /* 0x000fe200000006ff */
[----:B------:R-:W-:-:S06]  /*0a10*/  IMAD.MOV.U32 R4, RZ, RZ, R32 ;  /* 0x000000ffff047224 */ /* 0x000fcc00078e0020 */
[----:B------:R-:W0:Y:S01]  /*0a20*/  LDC R152, c[0x0][0x610] ;  /* 0x00018400ff987b82 */ /* 0x000e220000000800 */
[----:B---34-:R-:W-:Y:S05]  /*0a30*/  @!P0 BRA `(.L_x_6) ;  /* 0x0000000000288947 */ /* 0x018fea0003800000 */
[----:B------:R-:W3:Y:S02]  /*0a40*/  LDC R9, c[0x0][0x64c] ;  /* 0x00019300ff097b82 */ /* 0x000ee40000000800 */
[----:B---3--:R-:W-:-:S05]  /*0a50*/  IADD3 R9, P0, R32, R9, RZ ;  /* 0x0000000920097210 */ /* 0x008fca0007f1e0ff */
        /* <DEDUP_REMOVED lines=8> */
.L_x_6:
[----:B-1----:R-:W-:Y:S01]  /*0ae0*/  SHF.R.U64 R4, R4, R15, R5 ;  /* 0x0000000f04047219 */ /* 0x002fe20000001205 */
[----:B--2---:R-:W-:Y:S01]  /*0af0*/  VIADD R5, R24, 0xffffffff ;  /* 0xffffffff18057836 */ /* 0x004fe20000000000 */
[----:B------:R-:W-:Y:S01]  /*0b00*/  LOP3.LUT R11, R30, R11, RZ, 0xc0, !PT ;  /* 0x0000000b1e0b7212 */ /* 0x000fe200078ec0ff */
[----:B------:R-:W-:Y:S02]  /*0b10*/  IMAD.MOV R12, RZ, RZ, -R12 ;  /* 0x000000ffff0c7224 */ /* 0x000fe400078e0a0c */
[----:B------:R-:W-:Y:S01]  /*0b20*/  IMAD.MOV R6, RZ, RZ, -R4 ;  /* 0x000000ffff067224 */ /* 0x000fe200078e0a04 */
[----:B------:R-:W-:Y:S01]  /*0b30*/  LOP3.LUT R5, R20, R5, RZ, 0xc0, !PT ;  /* 0x0000000514057212 */ /* 0x000fe200078ec0ff */
[----:B------:R-:W-:Y:S02]  /*0b40*/  @P3 IMAD R0, R14, R12, R3 ;  /* 0x0000000c0e003224 */ /* 0x000fe400078e0203 */
[----:B------:R-:W-:Y:S02]  /*0b50*/  IMAD R11, R10, R4, R11 ;  /* 0x000000040a0b7224 */ /* 0x000fe400078e020b */
[----:B0-----:R-:W-:-:S02]  /*0b60*/  IMAD R3, R6, R21, R32 ;  /* 0x0000001506037224 */ /* 0x001fc400078e0220 */
[----:B------:R-:W-:Y:S02]  /*0b70*/  IMAD R152, R11, R152, R0 ;  /* 0x000000980b987224 */ /* 0x000fe400078e0200 */
[----:B------:R-:W-:Y:S02]  /*0b80*/  IMAD R3, R3, R24, R5 ;  /* 0x0000001803037224 */ /* 0x000fe400078e0205 */
[----:B------:R-:W-:-:S03]  /*0b90*/  IMAD.MOV.U32 R0, RZ, RZ, 0x1 ;  /* 0x00000001ff007424 */ /* 0x000fc600078e00ff */
[----:B------:R-:W-:Y:S02]  /*0ba0*/  SEL R153, R3, R152, !P3 ;  /* 0x0000009803997207 */ /* 0x000fe40005800000 */
[----:B------:R-:W-:-:S07]  /*0bb0*/  SEL R152, R152, R3, !P3 ;  /* 0x0000000398987207 */ /* 0x000fce0005800000 */
.L_x_4:
[----:B------:R-:W-:-:S08]  /*0bc0*/  NOP ;  /* 0x0000000000007918 */ /* 0x000fd00000000000 */
[----:B------:R-:W0:Y:S02]  /*0bd0*/  USETMAXREG.TRY_ALLOC.CTAPOOL UP0, 0xe8 ;  /* 0x000000e8000079c8 */ /* 0x000e240008000600 */
[----:B0-----:R-:W-:-:S13]  /*0be0*/  PLOP3.LUT P0, PT, PT, PT, UP0, 0x80, 0x0 ;  /* 0x000000000000781c */ /* 0x001fda0003f0f008 */
[----:B------:R-:W-:Y:S05]  /*0bf0*/  @!P0 BRA `(.L_x_4) ;  /* 0xfffffffc00f08947 */ /* 0x000fea000383ffff */
[----:B------:R-:W-:Y:S01]  /*0c00*/  ULDC.64 UR4, c[0x0][0x598] ;  /* 0x0001660000047ab9 */ /* 0x000fe20000000a00 */
[----:B------:R-:W-:Y:S01]  /*0c10*/  ULDC.64 UR36, c[0x0][0x208] ;  /* 0x0000820000247ab9 */ /* 0x000fe20000000a00 */
[----:B------:R-:W-:-:S04]  /*0c20*/  ISETP.NE.U32.AND P0, PT, RZ, UR4, PT ;  /* 0x00000004ff007c0c */ /* 0x000fc8000bf05070 */
[----:B------:R-:W-:-:S13]  /*0c30*/  ISETP.NE.AND.EX P0, PT, RZ, UR5, PT, P0 ;  /* 0x00000005ff007c0c */ /* 0x000fda000bf05300 */
[----:B------:R-:W-:Y:S05]  /*0c40*/  @!P0 BRA `(.L_x_7) ;  /* 0x00000000001c8947 */ /* 0x000fea0003800000 */
[----:B------:R-:W0:Y:S02]  /*0c50*/  LDC.64 R4, c[0x0][0x598] ;  /* 0x00016600ff047b82 */ /* 0x000e240000000a00 */
[----:B0-----:R-:W2:Y:S02]  /*0c60*/  LDG.E.64 R4, desc[UR36][R4.64] ;  /* 0x0000002404047981 */ /* 0x001ea4000c1e1b00 */
[----:B--2---:R-:W-:-:S04]  /*0c70*/  ISETP.NE.U32.AND P0, PT, R4, RZ, PT ;  /* 0x000000ff0400720c */ /* 0x004fc80003f05070 */
[----:B------:R-:W-:-:S13]  /*0c80*/  ISETP.NE.AND.EX P0, PT, R5, RZ, PT, P0 ;  /* 0x000000ff0500720c */ /* 0x000fda0003f05300 */
[----:B------:R-:W-:Y:S05]  /*0c90*/  @!P0 BRA `(.L_x_7) ;  /* 0x0000000000088947 */ /* 0x000fea0003800000 */
[----:B------:R0:W5:Y:S01]  /*0ca0*/  LD.E R154, desc[UR36][R4.64] ;  /* 0x00000024049a7980 */ /* 0x000162000c101900 */
[----:B------:R-:W-:Y:S05]  /*0cb0*/  BRA `(.L_x_8) ;  /* 0x0000000000247947 */ /* 0x000fea0003800000 */
.L_x_7:
[----:B------:R-:W-:Y:S02]  /*0cc0*/  ULDC.64 UR4, c[0x0][0x588] ;  /* 0x0001620000047ab9 */ /* 0x000fe40000000a00 */
[----:B------:R-:W-:-:S04]  /*0cd0*/  ISETP.NE.U32.AND P0, PT, RZ, UR4, PT ;  /* 0x00000004ff007c0c */ /* 0x000fc8000bf05070 */
[----:B------:R-:W-:-:S13]  /*0ce0*/  ISETP.NE.AND.EX P0, PT, RZ, UR5, PT, P0 ;  /* 0x00000005ff007c0c */ /* 0x000fda000bf05300 */
[----:B------:R-:W-:Y:S05]  /*0cf0*/  @!P0 BRA `(.L_x_9) ;  /* 0x00000000000c8947 */ /* 0x000fea0003800000 */
[----:B------:R-:W0:Y:S02]  /*0d00*/  LDC.64 R154, c[0x0][0x588] ;  /* 0x00016200ff9a7b82 */ /* 0x000e240000000a00 */
[----:B0-----:R1:W5:Y:S01]  /*0d10*/  LDG.E R154, desc[UR36][R154.64] ;  /* 0x000000249a9a7981 */ /* 0x001362000c1e1900 */
[----:B------:R-:W-:Y:S05]  /*0d20*/  BRA `(.L_x_8) ;  /* 0x0000000000087947 */ /* 0x000fea0003800000 */
.L_x_9:
[----:B------:R-:W-:Y:S02]  /*0d30*/  ULDC UR4, c[0x0][0x580] ;  /* 0x0001600000047ab9 */ /* 0x000fe40000000800 */
[----:B------:R-:W-:-:S07]  /*0d40*/  MOV R154, UR4 ;  /* 0x00000004009a7c02 */ /* 0x000fce0008000f00 */
.L_x_8:
[----:B------:R-:W-:Y:S02]  /*0d50*/  ULDC.64 UR4, c[0x0][0x5a0] ;  /* 0x0001680000047ab9 */ /* 0x000fe40000000a00 */
[----:B------:R-:W-:-:S04]  /*0d60*/  ISETP.NE.U32.AND P0, PT, RZ, UR4, PT ;  /* 0x00000004ff007c0c */ /* 0x000fc8000bf05070 */
[----:B------:R-:W-:-:S13]  /*0d70*/  ISETP.NE.AND.EX P0, PT, RZ, UR5, PT, P0 ;  /* 0x00000005ff007c0c */ /* 0x000fda000bf05300 */
[----:B------:R-:W-:Y:S05]  /*0d80*/  @!P0 BRA `(.L_x_10) ;  /* 0x00000000001c8947 */ /* 0x000fea0003800000 */
[----:B0-----:R-:W0:Y:S02]  /*0d90*/  LDC.64 R4, c[0x0][0x5a0] ;  /* 0x00016800ff047b82 */ /* 0x001e240000000a00 */
[----:B0-----:R-:W2:Y:S02]  /*0da0*/  LDG.E.64 R4, desc[UR36][R4.64] ;  /* 0x0000002404047981 */ /* 0x001ea4000c1e1b00 */
[----:B--2---:R-:W-:-:S04]  /*0db0*/  ISETP.NE.U32.AND P0, PT, R4, RZ, PT ;  /* 0x000000ff0400720c */ /* 0x004fc80003f05070 */
[----:B------:R-:W-:-:S13]  /*0dc0*/  ISETP.NE.AND.EX P0, PT, R5, RZ, PT, P0 ;  /* 0x000000ff0500720c */ /* 0x000fda0003f05300 */
[----:B------:R-:W-:Y:S05]  /*0dd0*/  @!P0 BRA `(.L_x_10) ;  /* 0x0000000000088947 */ /* 0x000fea0003800000 */
[----:B-1----:R0:W5:Y:S01]  /*0de0*/  LD.E R155, desc[UR36][R4.64] ;  /* 0x00000024049b7980 */ /* 0x002162000c101900 */
[----:B------:R-:W-:Y:S05]  /*0df0*/  BRA `(.L_x_11) ;  /* 0x0000000000247947 */ /* 0x000fea0003800000 */
.L_x_10:
[----:B------:R-:W-:Y:S02]  /*0e00*/  ULDC.64 UR4, c[0x0][0x590] ;  /* 0x0001640000047ab9 */ /* 0x000fe40000000a00 */
[----:B------:R-:W-:-:S04]  /*0e10*/  ISETP.NE.U32.AND P0, PT, RZ, UR4, PT ;  /* 0x00000004ff007c0c */ /* 0x000fc8000bf05070 */
[----:B------:R-:W-:-:S13]  /*0e20*/  ISETP.NE.AND.EX P0, PT, RZ, UR5, PT, P0 ;  /* 0x00000005ff007c0c */ /* 0x000fda000bf05300 */
[----:B------:R-:W-:Y:S05]  /*0e30*/  @!P0 BRA `(.L_x_12) ;  /* 0x00000000000c8947 */ /* 0x000fea0003800000 */
[----:B0-----:R-:W1:Y:S02]  /*0e40*/  LDC.64 R4, c[0x0][0x590] ;  /* 0x00016400ff047b82 */ /* 0x001e640000000a00 */
[----:B-1----:R1:W5:Y:S01]  /*0e50*/  LDG.E R155, desc[UR36][R4.64] ;  /* 0x00000024049b7981 */ /* 0x002362000c1e1900 */
[----:B------:R-:W-:Y:S05]  /*0e60*/  BRA `(.L_x_11) ;  /* 0x0000000000087947 */ /* 0x000fea0003800000 */
.L_x_12:
[----:B------:R-:W-:Y:S02]  /*0e70*/  ULDC UR4, c[0x0][0x584] ;  /* 0x0001610000047ab9 */ /* 0x000fe40000000800 */
[----:B-1----:R-:W-:-:S07]  /*0e80*/  IMAD.U32 R155, RZ, RZ, UR4 ;  /* 0x00000004ff9b7e24 */ /* 0x002fce000f8e00ff */
.L_x_11:
[----:B------:R-:W-:-:S13]  /*0e90*/  LOP3.LUT P0, RZ, R0, 0xff, RZ, 0xc0, !PT ;  /* 0x000000ff00ff7812 */ /* 0x000fda000780c0ff */
[----:B------:R-:W-:Y:S05]  /*0ea0*/  @!P0 EXIT ;  /* 0x000000000000894d */ /* 0x000fea0003800000 */
[----:B------:R-:W-:Y:S01]  /*0eb0*/  ULDC UR4, c[0x0][0x28c] ;  /* 0x0000a30000047ab9 */ /* 0x000fe20000000800 */
[----:B------:R-:W-:Y:S01]  /*0ec0*/  LOP3.LUT R164, R19, 0x1, RZ, 0xfc, !PT ;  /* 0x0000000113a47812 */ /* 0x000fe200078efcff */
[----:B------:R-:W-:Y:S01]  /*0ed0*/  UIADD3 UR4, UR4, 0x3f, URZ ;  /* 0x0000003f04047890 */ /* 0x000fe2000fffe03f */
[----:B------:R-:W-:Y:S01]  /*0ee0*/  UMOV UR38, URZ ;  /* 0x0000003f00267c82 */ /* 0x000fe20008000000 */
[----:B------:R-:W-:Y:S02]  /*0ef0*/  UMOV UR39, URZ ;  /* 0x0000003f00277c82 */ /* 0x000fe40008000000 */
[----:B------:R-:W-:-:S04]  /*0f00*/  USHF.R.S32.HI UR5, URZ, 0x1f, UR4 ;  /* 0x0000001f3f057899 */ /* 0x000fc80008011404 */
[----:B------:R-:W-:-:S04]  /*0f10*/  ULEA.HI UR5, UR5, UR4, URZ, 0x6 ;  /* 0x0000000405057291 */ /* 0x000fc8000f8f303f */
[----:B------:R-:W-:-:S12]  /*0f20*/  USHF.R.S32.HI UR40, URZ, 0x6, UR5 ;  /* 0x000000063f287899 */ /* 0x000fd80008011405 */
.L_x_284:
[----:B------:R-:W-:Y:S01]  /*0f30*/  LOP3.LUT R0, R18, 0x80, RZ, 0xc0, !PT ;  /* 0x0000008012007812 */ /* 0x000fe200078ec0ff */
[----:B--2---:R-:W2:Y:S01]  /*0f40*/  S2UR UR7, SR_CgaCtaId ;  /* 0x00000000000779c3 */ /* 0x004ea20000008800 */
[----:B------:R-:W-:Y:S02]  /*0f50*/  UMOV UR6, 0x400 ;  /* 0x0000040000067882 */ /* 0x000fe40000000000 */
[----:B------:R-:W-:-:S06]  /*0f60*/  SHF.R.U32.HI R0, RZ, 0x7, R0 ;  /* 0x00000007ff007819 */ /* 0x000fcc0000011600 */
[----:B---3--:R-:W3:Y:S01]  /*0f70*/  SHFL.IDX PT, R0, R0, RZ, 0x1f ;  /* 0x00001fff00007589 */ /* 0x008ee200000e0000 */
[----:B--2---:R-:W-:Y:S01]  /*0f80*/  ULEA UR42, UR7, UR6, 0x18 ;  /* 0x00000006072a7291 */ /* 0x004fe2000f8ec03f */
[----:B---3--:R-:W-:-:S13]  /*0f90*/  R2UR UR4, R0 ;  /* 0x00000000000472ca */ /* 0x008fda00000e0000 */
[----:B------:R-:W-:-:S04]  /*0fa0*/  ULEA.HI UR5, UR4, UR4, URZ, 0x1 ;  /* 0x0000000404057291 */ /* 0x000fc8000f8f083f */
[----:B------:R-:W-:-:S04]  /*0fb0*/  ULOP3.LUT UR5, UR5, 0x7fffe, URZ, 0xc0, !UPT ;  /* 0x0007fffe05057892 */ /* 0x000fc8000f8ec03f */
[----:B------:R-:W-:-:S03]  /*0fc0*/  UIADD3 UR5, UR4, -UR5, URZ ;  /* 0x8000000504057290 */ /* 0x000fc6000fffe03f */
[----:B------:R-:W-:Y:S01]  /*0fd0*/  ULDC UR4, c[0x0][0x28c] ;  /* 0x0000a30000047ab9 */ /* 0x000fe20000000800 */
[----:B------:R-:W-:Y:S01]  /*0fe0*/  ULEA UR5, UR5, UR42, 0xd ;  /* 0x0000002a05057291 */ /* 0x000fe2000f8e683f */
[----:B------:R-:W-:-:S03]  /*0ff0*/  ISETP.LT.AND P0, PT, RZ, UR4, PT ;  /* 0x00000004ff007c0c */ /* 0x000fc6000bf01270 */
[----:B------:R-:W-:-:S04]  /*1000*/  UIADD3 UR5, UR5, 0x100, URZ ;  /* 0x0000010005057890 */ /* 0x000fc8000fffe03f */
[----:B------:R-:W-:-:S04]  /*1010*/  USHF.R.U32.HI UR5, URZ, 0x4, UR5 ;  /* 0x000000043f057899 */ /* 0x000fc80008011605 */
[----:B------:R-:W-:Y:S02]  /*1020*/  ULOP3.LUT UR41, UR5, 0x3fff, URZ, 0xc0, !UPT ;  /* 0x00003fff05297892 */ /* 0x000fe4000f8ec03f */
[----:B-1--45:R-:W-:Y:S10]  /*1030*/  @P0 BRA `(.L_x_13) ;  /* 0x0000000000400947 */ /* 0x032ff40003800000 */
[----:B------:R-:W-:Y:S01]  /*1040*/  MOV R0, 0x0 ;  /* 0x0000000000007802 */ /* 0x000fe20000000f00 */
[----:B------:R-:W-:Y:S01]  /*1050*/  ULDC.64 UR4, c[0x4][0x68] ;  /* 0x01001a0000047ab9 */ /* 0x000fe20000000a00 */
[----:B------:R-:W-:Y:S01]  /*1060*/  ULDC.64 UR6, c[0x4][0x8] ;  /* 0x0100020000067ab9 */ /* 0x000fe20000000a00 */
[----:B01----:R-:W-:Y:S01]  /*1070*/  IMAD.U32 R4, RZ, RZ, UR4 ;  /* 0x00000004ff047e24 */ /* 0x003fe2000f8e00ff */
[----:B------:R0:W1:Y:S01]  /*1080*/  LDC.64 R14, c[0x4][R0] ;  /* 0x01000000000e7b82 */ /* 0x0000620000000a00 */
[----:B------:R-:W-:Y:S01]  /*1090*/  IMAD.U32 R5, RZ, RZ, UR5 ;  /* 0x00000005ff057e24 */ /* 0x000fe2000f8e00ff */
[----:B------:R-:W-:Y:S01]  /*10a0*/  ULDC.64 UR4, c[0x4][0x70] ;  /* 0x01001c0000047ab9 */ /* 0x000fe20000000a00 */
[----:B------:R-:W-:Y:S01]  /*10b0*/  IMAD.U32 R10, RZ, RZ, UR6 ;  /* 0x00000006ff0a7e24 */ /* 0x000fe2000f8e00ff */
[----:B------:R-:W-:Y:S01]  /*10c0*/  MOV R13, RZ ;  /* 0x000000ff000d7202 */ /* 0x000fe20000000f00 */
[----:B------:R-:W-:Y:S02]  /*10d0*/  IMAD.U32 R6, RZ, RZ, UR4 ;  /* 0x00000004ff067e24 */ /* 0x000fe4000f8e00ff */
[----:B------:R-:W-:-:S02]  /*10e0*/  IMAD.U32 R7, RZ, RZ, UR5 ;  /* 0x00000005ff077e24 */ /* 0x000fc4000f8e00ff */
[----:B------:R-:W-:Y:S02]  /*10f0*/  IMAD.U32 R11, RZ, RZ, UR7 ;  /* 0x00000007ff0b7e24 */ /* 0x000fe4000f8e00ff */
[----:B------:R-:W-:Y:S02]  /*1100*/  IMAD.MOV.U32 R8, RZ, RZ, 0x1e1 ;  /* 0x000001e1ff087424 */ /* 0x000fe400078e00ff */
[----:B0-----:R-:W-:-:S07]  /*1110*/  IMAD.MOV.U32 R12, RZ, RZ, 0x1 ;  /* 0x00000001ff0c7424 */ /* 0x001fce00078e00ff */
[----:B------:R-:W-:-:S07]  /*1120*/  LEPC R20, `(.L_x_13) ;  /* 0x000000001014794e */ /* 0x000fce0000000000 */
[----:B-1---5:R-:W-:Y:S05]  /*1130*/  CALL.ABS.NOINC R14 ;  /* 0x000000000e007343 */ /* 0x022fea0003c00000 */
.L_x_13:
[----:B------:R-:W-:-:S13]  /*1140*/  ISETP.NE.AND P0, PT, R164, 0x3, PT ;  /* 0x00000003a400780c */ /* 0x000fda0003f05270 */
[----:B------:R-:W-:Y:S05]  /*1150*/  @!P0 BRA `(.L_x_14) ;  /* 0x0000000000048947 */ /* 0x000fea0003800000 */
[----:B------:R-:W-:Y:S01]  /*1160*/  BPT.TRAP 0x1 ;  /* 0x000000040000795c */ /* 0x000fe20000300000 */
.L_x_14:
[----:B------:R-:W-:Y:S02]  /*1170*/  IMAD.U32 R3, RZ, RZ, UR39 ;  /* 0x00000027ff037e24 */ /* 0x000fe4000f8e00ff */
[----:B------:R-:W-:-:S03]  /*1180*/  IMAD.U32 R0, RZ, RZ, UR38 ;  /* 0x00000026ff007e24 */ /* 0x000fc6000f8e00ff */
[----:B------:R-:W-:Y:S02]  /*1190*/  LEA R3, R3, UR42, 0x3 ;  /* 0x0000002a03037c11 */ /* 0x000fe4000f8e18ff */
[----:B------:R-:W-:-:S04]  /*11a0*/  SHF.L.U32 R0, R0, 0x1f, RZ ;  /* 0x0000001f00007819 */ /* 0x000fc800000006ff */
[----:B------:R2:W3:Y:S01]  /*11b0*/  SYNCS.PHASECHK.TRANS64.TRYWAIT P1, [R3+URZ], R0 ;  /* 0x00000000030075a7 */ /* 0x0004e2000802017f */
[----:B------:R-:W-:Y:S05]  /*11c0*/  @!P0 BRA `(.L_x_15) ;  /* 0x0000000000048947 */ /* 0x000fea0003800000 */
[----:B------:R-:W-:Y:S01]  /*11d0*/  BPT.TRAP 0x1 ;  /* 0x000000040000795c */ /* 0x000fe20000300000 */
.L_x_15:
[----:B---3--:R-:W-:Y:S05]  /*11e0*/  @P1 BRA `(.L_x_16) ;  /* 0x0000000000081947 */ /* 0x008fea0003800000 */
[----:B------:R-:W3:Y:S02]  /*11f0*/  SYNCS.PHASECHK.TRANS64.TRYWAIT P1, [R3+URZ], R0 ;  /* 0x00000000030075a7 */ /* 0x000ee4000802017f */
[----:B---3--:R-:W-:Y:S05]  /*1200*/  @!P1 BRA `(.L_x_17) ;  /* 0x000000b000609947 */ /* 0x008fea0003800000 */
.L_x_16:
[----:B------:R-:W-:-:S04]  /*1210*/  UISETP.LT.AND UP0, UPT, UR40, 0x1, UPT ;  /* 0x000000012800788c */ /* 0x000fc8000bf01270 */
[----:B------:R-:W-:-:S04]  /*1220*/  USEL UR4, UR40, 0x1, UP0 ;  /* 0x0000000128047887 */ /* 0x000fc80008000000 */
[----:B------:R-:W-:-:S06]  /*1230*/  UIADD3 UR4, UR40, -UR4, URZ ;  /* 0x8000000428047290 */ /* 0x000fcc000fffe03f */
[----:B--23--:R-:W-:Y:S01]  /*1240*/  IMAD.U32 R0, RZ, RZ, UR4 ;  /* 0x00000004ff007e24 */ /* 0x00cfe2000f8e00ff */
[----:B------:R-:W-:Y:S05]  /*1250*/  WARPSYNC.ALL ;  /* 0x0000000000007948 */ /* 0x000fea0003800000 */
[----:B------:R-:W-:Y:S01]  /*1260*/  ISETP.GE.AND P1, PT, R0, 0x1, PT ;  /* 0x000000010000780c */ /* 0x000fe20003f26270 */
[----:B------:R-:W-:Y:S01]  /*1270*/  UIADD3 UR4, UR42, 0x20100, URZ ;  /* 0x000201002a047890 */ /* 0x000fe2000fffe03f */
[----:B------:R-:W-:Y:S01]  /*1280*/  WARPGROUP.ARRIVE ;  /* 0x00000000000079c5 */ /* 0x000fe20000000000 */
[----:B------:R-:W-:Y:S02]  /*1290*/  ULEA UR5, UR39, UR41, 0xb ;  /* 0x0000002927057291 */ /* 0x000fe4000f8e583f */
[----:B------:R-:W-:Y:S01]  /*12a0*/  USHF.R.U32.HI UR4, URZ, 0x4, UR4 ;  /* 0x000000043f047899 */ /* 0x000fe20008011604 */
[----:B------:R-:W-:Y:S01]  /*12b0*/  UMOV UR9, 0x40000040 ;  /* 0x4000004000097882 */ /* 0x000fe20000000000 */
[----:B------:R-:W-:-:S02]  /*12c0*/  UMOV UR11, 0x40000040 ;  /* 0x40000040000b7882 */ /* 0x000fc40000000000 */
[----:B------:R-:W-:Y:S01]  /*12d0*/  ULOP3.LUT UR4, UR4, 0x3fff, URZ, 0xc0, !UPT ;  /* 0x00003fff04047892 */ /* 0x000fe2000f8ec03f */
[----:B------:R-:W-:-:S03]  /*12e0*/  UMOV UR8, UR5 ;  /* 0x0000000500087c82 */ /* 0x000fc60008000000 */
[----:B------:R-:W-:-:S04]  /*12f0*/  ULOP3.LUT UR4, UR4, 0x2000000, URZ, 0xfc, !UPT ;  /* 0x0200000004047892 */ /* 0x000fc8000f8efc3f */
[----:B------:R-:W-:-:S07]  /*1300*/  ULEA UR6, UR39, UR4, 0xa ;  /* 0x0000000427067291 */ /* 0x000fce000f8e503f */
[----:B------:R-:W-:Y:S02]  /*1310*/  UMOV UR10, UR6 ;  /* 0x00000006000a7c82 */ /* 0x000fe40008000000 */
[----:B------:R-:W-:Y:S01]  /*1320*/  HGMMA.64x128x16.F32.BF16 R88, gdesc[UR8].tnspA.tnspB, RZ, !UPT, gsb0 ;  /* 0x61e00000085879f0 */ /* 0x000fe2000c0018ff */
[----:B------:R-:W-:Y:S01]  /*1330*/  UIADD3 UR8, UR5, 0x400, URZ ;  /* 0x0000040005087890 */ /* 0x000fe2000fffe03f */
[----:B------:R-:W-:Y:S01]  /*1340*/  UMOV UR9, 0x40000040 ;  /* 0x4000004000097882 */ /* 0x000fe20000000000 */
[----:B------:R-:W-:Y:S02]  /*1350*/  WARPGROUP.DEPBAR.LE gsb0, 0x0 ;  /* 0x00008000000079c5 */ /* 0x000fe40000010000 */
[----:B------:R-:W-:-:S07]  /*1360*/  WARPGROUP.ARRIVE ;  /* 0x00000000000079c5 */ /* 0x000fce0000000000 */
[----:B------:R-:W-:Y:S01]  /*1370*/  HGMMA.64x128x16.F32.BF16 R24, gdesc[UR8].tnspA.tnspB, RZ, !UPT, gsb0 ;  /* 0x61e00000081879f0 */ /* 0x000fe2000c0018ff */
[----:B------:R-:W-:Y:S02]  /*1380*/  UIADD3 UR8, UR5, 0x80, URZ ;  /* 0x0000008005087890 */ /* 0x000fe4000fffe03f */
[----:B------:R-:W-:Y:S01]  /*1390*/  UIADD3 UR10, UR6, 0x80, URZ ;  /* 0x00000080060a7890 */ /* 0x000fe2000fffe03f */
[----:B------:R-:W-:Y:S01]  /*13a0*/  UMOV UR9, 0x40000040 ;  /* 0x4000004000097882 */ /* 0x000fe20000000000 */
[----:B------:R-:W-:Y:S01]  /*13b0*/  UMOV UR11, 0x40000040 ;  /* 0x40000040000b7882 */ /* 0x000fe20000000000 */
[----:B------:R-:W-:Y:S02]  /*13c0*/  WARPGROUP.DEPBAR.LE gsb0, 0x0 ;  /* 0x00008000000079c5 */ /* 0x000fe40000010000 */
[----:B------:R-:W-:-:S06]  /*13d0*/  WARPGROUP.ARRIVE ;  /* 0x00000000000079c5 */ /* 0x000fcc0000000000 */
[----:B------:R-:W-:Y:S01]  /*13e0*/  HGMMA.64x128x16.F32.BF16 R88, gdesc[UR8].tnspA.tnspB, R88, gsb0 ;  /* 0x61e00000085879f0 */ /* 0x000fe20008001858 */
[----:B------:R-:W-:Y:S01]  /*13f0*/  UIADD3 UR8, UR5, 0x480, URZ ;  /* 0x0000048005087890 */ /* 0x000fe2000fffe03f */
[----:B------:R-:W-:Y:S01]  /*1400*/  UMOV UR9, 0x40000040 ;  /* 0x4000004000097882 */ /* 0x000fe20000000000 */
[----:B------:R-:W-:Y:S02]  /*1410*/  WARPGROUP.DEPBAR.LE gsb0, 0x0 ;  /* 0x00008000000079c5 */ /* 0x000fe40000010000 */
[----:B------:R-:W-:-:S07]  /*1420*/  WARPGROUP.ARRIVE ;  /* 0x00000000000079c5 */ /* 0x000fce0000000000 */
[----:B------:R-:W-:Y:S01]  /*1430*/  HGMMA.64x128x16.F32.BF16 R24, gdesc[UR8].tnspA.tnspB, R24, gsb0 ;  /* 0x61e00000081879f0 */ /* 0x000fe20008001818 */
        /* <DEDUP_REMOVED lines=23> */
[----:B------:R-:W-:Y:S03]  /*15b0*/  HGMMA.64x128x16.F32.BF16 R24, gdesc[UR8].tnspA.tnspB, R24, gsb0 ;  /* 0x61e00000081879f0 */ /* 0x000fe60008001818 */
[----:B------:R-:W-:Y:S02]  /*15c0*/  WARPGROUP.DEPBAR.LE gsb0, 0x0 ;  /* 0x00008000000079c5 */ /* 0x000fe40000010000 */
[----:B------:R-:W-:Y:S05]  /*15d0*/  @!P1 BRA `(.L_x_18) ;  /* 0x0000000400689947 */ /* 0x000fea0003800000 */
[----:B------:R-:W-:-:S04]  /*15e0*/  UIADD3 UR5, UR39, 0x1, URZ ;  /* 0x0000000127057890 */ /* 0x000fc8000fffe03f */
[----:B------:R-:W-:-:S04]  /*15f0*/  UISETP.NE.AND UP0, UPT, UR5, 0x4, UPT ;  /* 0x000000040500788c */ /* 0x000fc8000bf05270 */
[----:B------:R-:W-:Y:S02]  /*1600*/  USEL UR6, URZ, 0x1, UP0 ;  /* 0x000000013f067887 */ /* 0x000fe40008000000 */
[----:B------:R-:W-:Y:S02]  /*1610*/  USEL UR5, UR5, URZ, UP0 ;  /* 0x0000003f05057287 */ /* 0x000fe40008000000 */
[----:B------:R-:W-:-:S06]  /*1620*/  ULOP3.LUT UR6, UR38, UR6, URZ, 0x3c, !UPT ;  /* 0x0000000626067292 */ /* 0x000fcc000f8e3c3f */
[----:B01----:R-:W-:Y:S01]  /*1630*/  IMAD.U32 R5, RZ, RZ, UR6 ;  /* 0x00000006ff057e24 */ /* 0x003fe2000f8e00ff */
[----:B------:R-:W-:-:S06]  /*1640*/  UMOV UR6, UR39 ;  /* 0x0000002700067c82 */ /* 0x000fcc0008000000 */
.L_x_25:
[----:B01----:R-:W-:Y:S05]  /*1650*/  @!P0 BRA `(.L_x_19) ;  /* 0x0000000000048947 */ /* 0x003fea0003800000 */
[----:B------:R-:W-:Y:S01]  /*1660*/  BPT.TRAP 0x1 ;  /* 0x000000040000795c */ /* 0x000fe20000300000 */
.L_x_19:
[----:B------:R-:W0:Y:S01]  /*1670*/  S2UR UR8, SR_CgaCtaId ;  /* 0x00000000000879c3 */ /* 0x000e220000008800 */
[----:B------:R-:W-:Y:S01]  /*1680*/  UMOV UR7, 0x400 ;  /* 0x0000040000077882 */ /* 0x000fe20000000000 */
[----:B------:R-:W-:Y:S01]  /*1690*/  SHF.L.U32 R3, R5, 0x1f, RZ ;  /* 0x0000001f05037819 */ /* 0x000fe200000006ff */
[----:B0-----:R-:W-:-:S04]  /*16a0*/  ULEA UR13, UR8, UR7, 0x18 ;  /* 0x00000007080d7291 */ /* 0x001fc8000f8ec03f */
[----:B------:R-:W-:-:S09]  /*16b0*/  ULEA UR7, UR5, UR13, 0x3 ;  /* 0x0000000d05077291 */ /* 0x000fd2000f8e183f */
[----:B------:R0:W1:Y:S01]  /*16c0*/  SYNCS.PHASECHK.TRANS64.TRYWAIT P1, [UR7], R3 ;  /* 0x00000003ff0075a7 */ /* 0x0000620008020147 */
[----:B------:R-:W-:Y:S05]  /*16d0*/  @!P0 BRA `(.L_x_20) ;  /* 0x0000000000048947 */ /* 0x000fea0003800000 */
[----:B------:R-:W-:Y:S01]  /*16e0*/  BPT.TRAP 0x1 ;  /* 0x000000040000795c */ /* 0x000fe20000300000 */
.L_x_20:
[----:B-1----:R-:W-:Y:S05]  /*16f0*/  @P1 BRA `(.L_x_21) ;  /* 0x0000000000081947 */ /* 0x002fea0003800000 */
[----:B------:R-:W1:Y:S02]  /*1700*/  SYNCS.PHASECHK.TRANS64.TRYWAIT P1, [UR7], R3 ;  /* 0x00000003ff0075a7 */ /* 0x000e640008020147 */
[----:B-1----:R-:W-:Y:S05]  /*1710*/  @!P1 BRA `(.L_x_22) ;  /* 0x000000ac00309947 */ /* 0x002fea0003800000 */
.L_x_21:
[----:B------:R-:W-:Y:S01]  /*1720*/  ULEA UR7, UR5, UR41, 0xb ;  /* 0x0000002905077291 */ /* 0x000fe2000f8e583f */
[----:B------:R-:W-:Y:S01]  /*1730*/  WARPGROUP.ARRIVE ;  /* 0x00000000000079c5 */ /* 0x000fe20000000000 */
[----:B------:R-:W-:Y:S01]  /*1740*/  ULEA UR12, UR5, UR4, 0xa ;  /* 0x00000004050c7291 */ /* 0x000fe2000f8e503f */
[----:B------:R-:W-:Y:S01]  /*1750*/  UMOV UR9, 0x40000040 ;  /* 0x4000004000097882 */ /* 0x000fe20000000000 */
[----:B------:R-:W-:-:S03]  /*1760*/  UMOV UR11, 0x40000040 ;  /* 0x40000040000b7882 */ /* 0x000fc60000000000 */
[----:B------:R-:W-:Y:S02]  /*1770*/  UMOV UR8, UR7 ;  /* 0x0000000700087c82 */ /* 0x000fe40008000000 */
[----:B------:R-:W-:Y:S02]  /*1780*/  UMOV UR10, UR12 ;  /* 0x0000000c000a7c82 */ /* 0x000fe40008000000 */
        /* <DEDUP_REMOVED lines=44> */
[----:B------:R-:W-:Y:S01]  /*1a50*/  BPT.TRAP 0x1 ;  /* 0x000000040000795c */ /* 0x000fe20000300000 */
.L_x_23:
[----:B------:R-:W-:Y:S01]  /*1a60*/  ULEA UR7, UR6, UR13, 0x3 ;  /* 0x0000000d06077291 */ /* 0x000fe2000f8e183f */
[----:B------:R-:W-:-:S03]  /*1a70*/  ISETP.GT.U32.AND P1, PT, R19, 0x1, PT ;  /* 0x000000011300780c */ /* 0x000fc60003f24070 */
[----:B------:R-:W-:-:S04]  /*1a80*/  UIADD3 UR7, UR7, 0x20, URZ ;  /* 0x0000002007077890 */ /* 0x000fc8000fffe03f */
[----:B------:R-:W-:-:S09]  /*1a90*/  UPRMT UR7, URZ, 0x654, UR7 ;  /* 0x000006543f077896 */ /* 0x000fd20008000007 */
[----:B------:R-:W-:Y:S01]  /*1aa0*/  SYNCS.ARRIVE.TRANS64.RED.A1T0 RZ, [UR7], RZ ;  /* 0x000000ffffff79a7 */ /* 0x000fe20008100407 */
[----:B------:R-:W-:Y:S05]  /*1ab0*/  @P1 BRA `(.L_x_24) ;  /* 0x0000000000041947 */ /* 0x000fea0003800000 */
[----:B------:R-:W-:Y:S01]  /*1ac0*/  BPT.TRAP 0x1 ;  /* 0x000000040000795c */ /* 0x000fe20000300000 */
.L_x_24:
[----:B------:R-:W-:Y:S01]  /*1ad0*/  UIADD3 UR5, UR5, 0x1, URZ ;  /* 0x0000000105057890 */ /* 0x000fe2000fffe03f */
[C---:B------:R-:W-:Y:S01]  /*1ae0*/  ISETP.GT.AND P1, PT, R0.reuse, 0x1, PT ;  /* 0x000000010000780c */ /* 0x040fe20003f24270 */
[----:B------:R-:W-:Y:S01]  /*1af0*/  UIADD3 UR6, UR6, 0x1, URZ ;  /* 0x0000000106067890 */ /* 0x000fe2000fffe03f */
[----:B------:R-:W-:Y:S01]  /*1b00*/  VIADD R0, R0, 0xffffffff ;  /* 0xffffffff00007836 */ /* 0x000fe20000000000 */
[----:B------:R-:W-:Y:S02]  /*1b10*/  UISETP.NE.AND UP0, UPT, UR5, 0x4, UPT ;  /* 0x000000040500788c */ /* 0x000fe4000bf05270 */
[----:B------:R-:W-:Y:S02]  /*1b20*/  UISETP.NE.AND UP1, UPT, UR6, 0x4, UPT ;  /* 0x000000040600788c */ /* 0x000fe4000bf25270 */
[----:B------:R-:W-:Y:S02]  /*1b30*/  USEL UR7, URZ, 0x1, UP0 ;  /* 0x000000013f077887 */ /* 0x000fe40008000000 */
[----:B------:R-:W-:-:S02]  /*1b40*/  USEL UR5, UR5, URZ, UP0 ;  /* 0x0000003f05057287 */ /* 0x000fc40008000000 */
[----:B------:R-:W-:Y:S02]  /*1b50*/  USEL UR6, UR6, URZ, UP1 ;  /* 0x0000003f06067287 */ /* 0x000fe40008800000 */
[----:B------:R-:W-:Y:S01]  /*1b60*/  LOP3.LUT R5, R5, UR7, RZ, 0x3c, !PT ;  /* 0x0000000705057c12 */ /* 0x000fe2000f8e3cff */
[----:B------:R-:W-:Y:S09]  /*1b70*/  @P1 BRA `(.L_x_25) ;  /* 0xfffffff800b41947 */ /* 0x000ff2000383ffff */
.L_x_18:
[----:B------:R-:W2:Y:S02]  /*1b80*/  LDC R0, c[0x0][0x28c] ;  /* 0x0000a300ff007b82 */ /* 0x000ea40000000800 */
[----:B--2---:R-:W-:-:S13]  /*1b90*/  ISETP.GE.AND P1, PT, R0, 0x1, PT ;  /* 0x000000010000780c */ /* 0x004fda0003f26270 */
[----:B------:R-:W-:Y:S05]  /*1ba0*/  @!P1 BRA `(.L_x_26) ;  /* 0x0000000000409947 */ /* 0x000fea0003800000 */
[----:B------:R-:W-:Y:S05]  /*1bb0*/  @!P0 BRA `(.L_x_27) ;  /* 0x0000000000048947 */ /* 0x000fea0003800000 */
[----:B------:R-:W-:Y:S01]  /*1bc0*/  BPT.TRAP 0x1 ;  /* 0x000000040000795c */ /* 0x000fe20000300000 */
.L_x_27:
[----:B------:R-:W2:Y:S01]  /*1bd0*/  S2UR UR6, SR_CgaCtaId ;  /* 0x00000000000679c3 */ /* 0x000ea20000008800 */
[----:B------:R-:W-:Y:S01]  /*1be0*/  UISETP.LT.AND UP0, UPT, UR40, 0x1, UPT ;  /* 0x000000012800788c */ /* 0x000fe2000bf01270 */
[----:B------:R-:W-:Y:S01]  /*1bf0*/  ISETP.GT.U32.AND P0, PT, R19, 0x1, PT ;  /* 0x000000011300780c */ /* 0x000fe20003f04070 */
[----:B------:R-:W-:Y:S02]  /*1c00*/  UMOV UR5, 0x400 ;  /* 0x0000040000057882 */ /* 0x000fe40000000000 */
[----:B------:R-:W-:-:S04]  /*1c10*/  USEL UR4, UR40, 0x1, UP0 ;  /* 0x0000000128047887 */ /* 0x000fc80008000000 */
[----:B------:R-:W-:-:S04]  /*1c20*/  UIADD3 UR4, UR39, UR40, -UR4 ;  /* 0x0000002827047290 */ /* 0x000fc8000fffe804 */
[----:B------:R-:W-:-:S04]  /*1c30*/  USHF.L.U32 UR4, UR4, 0x3, URZ ;  /* 0x0000000304047899 */ /* 0x000fc8000800063f */
[----:B------:R-:W-:Y:S02]  /*1c40*/  ULOP3.LUT UR4, UR4, 0x18, URZ, 0xc0, !UPT ;  /* 0x0000001804047892 */ /* 0x000fe4000f8ec03f */
[----:B--2---:R-:W-:-:S04]  /*1c50*/  ULEA UR5, UR6, UR5, 0x18 ;  /* 0x0000000506057291 */ /* 0x004fc8000f8ec03f */
[----:B------:R-:W-:-:S04]  /*1c60*/  UIADD3 UR4, UR5, 0x20, UR4 ;  /* 0x0000002005047890 */ /* 0x000fc8000fffe004 */
[----:B------:R-:W-:-:S09]  /*1c70*/  UPRMT UR4, URZ, 0x654, UR4 ;  /* 0x000006543f047896 */ /* 0x000fd20008000004 */
[----:B------:R-:W-:Y:S01]  /*1c80*/  SYNCS.ARRIVE.TRANS64.RED.A1T0 RZ, [UR4], RZ ;  /* 0x000000ffffff79a7 */ /* 0x000fe20008100404 */
[----:B------:R-:W-:Y:S05]  /*1c90*/  @P0 BRA `(.L_x_26) ;  /* 0x0000000000040947 */ /* 0x000fea0003800000 */
[----:B------:R-:W-:Y:S01]  /*1ca0*/  BPT.TRAP 0x1 ;  /* 0x000000040000795c */ /* 0x000fe20000300000 */
.L_x_26:
[----:B------:R-:W2:Y:S01]  /*1cb0*/  LDC R6, c[0x0][0x288] ;  /* 0x0000a200ff067b82 */ /* 0x000ea20000000800 */
[----:B01----:R-:W-:Y:S01]  /*1cc0*/  LOP3.LUT R4, R18, 0x60, RZ, 0xc0, !PT ;  /* 0x0000006012047812 */ /* 0x003fe200078ec0ff */
[----:B------:R-:W-:Y:S01]  /*1cd0*/  UIADD3 UR39, UR40, UR39, URZ ;  /* 0x0000002728277290 */ /* 0x000fe2000fffe03f */
[----:B------:R-:W-:Y:S01]  /*1ce0*/  LOP3.LUT R0, R22, 0x1, RZ, 0xc0, !PT ;  /* 0x0000000116007812 */ /* 0x000fe200078ec0ff */
[----:B------:R-:W-:Y:S01]  /*1cf0*/  IMAD.SHL.U32 R13, R153, 0x80, RZ ;  /* 0x00000080990d7824 */ /* 0x000fe200078e00ff */
[----:B------:R-:W-:Y:S01]  /*1d00*/  SHF.R.U32.HI R3, RZ, 0x2, R18 ;  /* 0x00000002ff037819 */ /* 0x000fe20000011612 */
[----:B------:R-:W-:Y:S01]  /*1d10*/  USHF.R.U32.HI UR4, URZ, 0x2, UR39 ;  /* 0x000000023f047899 */ /* 0x000fe20008011627 */
[----:B------:R-:W-:Y:S01]  /*1d20*/  SHF.R.U32.HI R10, RZ, 0x1, R4 ;  /* 0x00000001ff0a7819 */ /* 0x000fe20000011604 */
[----:B------:R-:W-:Y:S01]  /*1d30*/  IMAD.SHL.U32 R4, R0, 0x40, RZ ;  /* 0x0000004000047824 */ /* 0x000fe200078e00ff */
[----:B------:R-:W-:Y:S01]  /*1d40*/  LOP3.LUT R3, R3, 0x7, RZ, 0xc0, !PT ;  /* 0x0000000703037812 */ /* 0x000fe200078ec0ff */
[----:B------:R-:W-:Y:S01]  /*1d50*/  IMAD.SHL.U32 R15, R152, 0x100, RZ ;  /* 0x00000100980f7824 */ /* 0x000fe200078e00ff */
[----:B------:R-:W-:Y:S01]  /*1d60*/  ULOP3.LUT UR4, UR4, 0x1, URZ, 0xc0, !UPT ;  /* 0x0000000104047892 */ /* 0x000fe2000f8ec03f */
[----:B------:R-:W-:Y:S01]  /*1d70*/  SHF.R.S32.HI R21, RZ, 0x1f, R23 ;  /* 0x0000001fff157819 */ /* 0x000fe20000011417 */
[----:B------:R-:W-:Y:S01]  /*1d80*/  ULDC UR8, c[0x0][0x284] ;  /* 0x0000a10000087ab9 */ /* 0x000fe20000000800 */
[--C-:B------:R-:W-:Y:S01]  /*1d90*/  IADD3 R5, RZ, -R10, -R3.reuse ;  /* 0x8000000aff057210 */ /* 0x100fe20007ffe803 */
[----:B------:R-:W-:Y:S01]  /*1da0*/  UISETP.GT.U32.AND UP1, UPT, UR39, 0x3, UPT ;  /* 0x000000032700788c */ /* 0x000fe2000bf24070 */
[----:B------:R-:W-:Y:S01]  /*1db0*/  LOP3.LUT R3, R4, 0x40, R3, 0xe2, !PT ;  /* 0x0000004004037812 */ /* 0x000fe200078ee203 */
[----:B------:R-:W-:Y:S01]  /*1dc0*/  UISETP.NE.U32.AND UP0, UPT, UR4, 0x1, UPT ;  /* 0x000000010400788c */ /* 0x000fe2000bf05070 */
[----:B------:R-:W-:Y:S01]  /*1dd0*/  LOP3.LUT R4, R18, 0x3, RZ, 0xc0, !PT ;  /* 0x0000000312047812 */ /* 0x000fe200078ec0ff */
[----:B------:R-:W-:Y:S01]  /*1de0*/  ULDC.64 UR6, c[0x0][0x5d0] ;  /* 0x0001740000067ab9 */ /* 0x000fe20000000a00 */
[----:B------:R-:W-:Y:S01]  /*1df0*/  UISETP.LT.U32.AND UP1, UPT, UR40, 0x4, UP1 ;  /* 0x000000042800788c */ /* 0x000fe20008f21070 */
[----:B------:R-:W-:Y:S01]  /*1e00*/  IMAD.WIDE R8, R152, 0x100, RZ ;  /* 0x0000010098087825 */ /* 0x000fe200078e02ff */
[----:B------:R-:W-:Y:S01]  /*1e10*/  UISETP.GT.U32.AND UP0, UPT, UR40, 0x3, !UP0 ;  /* 0x000000032800788c */ /* 0x000fe2000c704070 */
[----:B--2---:R-:W-:-:S02]  /*1e20*/  ISETP.GE.AND P0, PT, R13, R6, PT ;  /* 0x000000060d00720c */ /* 0x004fc40003f06270 */
[----:B------:R-:W-:Y:S01]  /*1e30*/  IMAD R12, R4, -0x2, R6 ;  /* 0xfffffffe040c7824 */ /* 0x000fe200078e0206 */
[----:B------:R-:W-:Y:S01]  /*1e40*/  USEL UR5, URZ, 0x1, !UP1 ;  /* 0x000000013f057887 */ /* 0x000fe2000c800000 */
[----:B------:R-:W-:Y:S01]  /*1e50*/  IMAD.SHL.U32 R6, R18, 0x2, RZ ;  /* 0x0000000212067824 */ /* 0x000fe200078e00ff */
[----:B------:R-:W-:Y:S01]  /*1e60*/  ISETP.GE.OR P0, PT, R15, UR8, P0 ;  /* 0x000000080f007c0c */ /* 0x000fe20008706670 */
[----:B------:R-:W-:Y:S01]  /*1e70*/  IMAD R4, R21, UR6, RZ ;  /* 0x0000000615047c24 */ /* 0x000fe2000f8e02ff */
[----:B------:R-:W-:Y:S01]  /*1e80*/  USEL UR4, URZ, 0x1, !UP0 ;  /* 0x000000013f047887 */ /* 0x000fe2000c000000 */
[----:B------:R-:W-:Y:S01]  /*1e90*/  IMAD R0, R0, -0x40, R5 ;  /* 0xffffffc000007824 */ /* 0x000fe200078e0205 */
[----:B------:R-:W-:Y:S01]  /*1ea0*/  LOP3.LUT R6, R13, 0x6, R6, 0xf8, !PT ;  /* 0x000000060d067812 */ /* 0x000fe200078ef806 */
[----:B------:R-:W-:Y:S01]  /*1eb0*/  IMAD R11, R23, UR7, R4 ;  /* 0x00000007170b7c24 */ /* 0x000fe2000f8e0204 */
[----:B------:R-:W-:Y:S01]  /*1ec0*/  LOP3.LUT R153, R8, R3, R10, 0xfe, !PT ;  /* 0x0000000308997212 */ /* 0x000fe200078efe0a */
[----:B------:R-:W-:Y:S01]  /*1ed0*/  ULOP3.LUT UR39, UR39, 0x3, URZ, 0xc0, !UPT ;  /* 0x0000000327277892 */ /* 0x000fe2000f8ec03f */
[----:B------:R-:W-:Y:S01]  /*1ee0*/  SHF.R.S32.HI R7, RZ, 0x1f, R6 ;  /* 0x0000001fff077819 */ /* 0x000fe20000011406 */
[----:B------:R-:W-:Y:S01]  /*1ef0*/  ULOP3.LUT UR38, UR4, UR38, UR5, 0x96, !UPT ;  /* 0x0000002604267292 */ /* 0x000fe2000f8e9605 */
[----:B------:R-:W-:Y:S01]  /*1f00*/  IADD3 R3, -R15, UR8, R0 ;  /* 0x000000080f037c10 */ /* 0x000fe2000fffe100 */
[----:B------:R-:W-:-:S02]  /*1f10*/  IMAD.IADD R0, R12, 0x1, -R13 ;  /* 0x000000010c007824 */ /* 0x000fc400078e0a0d */
[----:B------:R-:W-:-:S04]  /*1f20*/  IMAD.WIDE.U32 R4, R23, UR6, R6 ;  /* 0x0000000617047c25 */ /* 0x000fc8000f8e0006 */
[----:B------:R-:W-:Y:S01]  /*1f30*/  IMAD.MOV.U32 R152, RZ, RZ, -0x1 ;  /* 0xffffffffff987424 */ /* 0x000fe200078e00ff */
[----:B------:R-:W-:Y:S01]  /*1f40*/  IADD3 R11, R5, R11, RZ ;  /* 0x0000000b050b7210 */ /* 0x000fe20007ffe0ff */
[----:B------:R-:W-:Y:S01]  /*1f50*/  IMAD.MOV.U32 R10, RZ, RZ, R4 ;  /* 0x000000ffff0a7224 */ /* 0x000fe200078e0004 */
[----:B------:R-:W-:Y:S06]  /*1f60*/  @P0 BRA `(.L_x_28) ;  /* 0x00000084006c0947 */ /* 0x000fec0003800000 */
[----:B------:R-:W0:Y:S01]  /*1f70*/  LDC.64 R4, c[0x0][0x5c8] ;  /* 0x00017200ff047b82 */ /* 0x000e220000000a00 */
[----:B-----5:R-:W-:Y:S01]  /*1f80*/  FSETP.NEU.AND P0, PT, R155, RZ, PT ;  /* 0x000000ff9b00720b */ /* 0x020fe20003f0d000 */
[----:B------:R-:W-:Y:S01]  /*1f90*/  BSSY B0, `(.L_x_28) ;  /* 0x0000858000007945 */ /* 0x000fe20003800000 */
[----:B------:R-:W-:-:S04]  /*1fa0*/  ISETP.GT.AND P3, PT, R3, RZ, PT ;  /* 0x000000ff0300720c */ /* 0x000fc80003f64270 */
[----:B------:R-:W-:Y:S01]  /*1fb0*/  ISETP.GT.AND P1, PT, R0, RZ, P3 ;  /* 0x000000ff0000720c */ /* 0x000fe20001f24270 */
[-C--:B0-----:R-:W-:Y:S02]  /*1fc0*/  IMAD R12, R9, R4.reuse, RZ ;  /* 0x00000004090c7224 */ /* 0x081fe400078e02ff */
[----:B------:R-:W-:-:S04]  /*1fd0*/  IMAD.WIDE.U32 R166, R153, R4, R10 ;  /* 0x0000000499a67225 */ /* 0x000fc800078e000a */
[----:B------:R-:W-:-:S04]  /*1fe0*/  IMAD R11, R153, R5, R12 ;  /* 0x00000005990b7224 */ /* 0x000fc800078e020c */
[----:B------:R-:W-:Y:S01]  /*1ff0*/  IMAD.IADD R169, R167, 0x1, R11 ;  /* 0x00000001a7a97824 */ /* 0x000fe200078e020b */
[----:B------:R-:W-:Y:S06]  /*2000*/  @!P0 BRA `(.L_x_29) ;  /* 0x00000060000c8947 */ /* 0x000fec0003800000 */
[----:B------:R-:W0:Y:S01]  /*2010*/  LDC.64 R12, c[0x0][0x5b8] ;  /* 0x00016e00ff0c7b82 */ /* 0x000e220000000a00 */
[----:B------:R-:W-:-:S07]  /*2020*/  ULDC.64 UR4, c[0x0][0x5c0] ;  /* 0x0001700000047ab9 */ /* 0x000fce0000000a00 */
[----:B------:R-:W1:Y:S08]  /*2030*/  LDC.64 R14, c[0x0][0x5b0] ;  /* 0x00016c00ff0e7b82 */ /* 0x000e700000000a00 */
[----:B------:R-:W2:Y:S01]  /*2040*/  LDC.64 R10, c[0x0][0x5a8] ;  /* 0x00016a00ff0a7b82 */ /* 0x000ea20000000a00 */
[----:B0-----:R-:W-:-:S04]  /*2050*/  IMAD R20, R21, R12, RZ ;  /* 0x0000000c15147224 */ /* 0x001fc800078e02ff */
[C---:B------:R-:W-:Y:S02]  /*2060*/  IMAD R13, R23.reuse, R13, R20 ;  /* 0x0000000d170d7224 */ /* 0x040fe400078e0214 */
[----:B------:R-:W-:-:S04]  /*2070*/  IMAD.WIDE.U32 R20, R23, R12, R6 ;  /* 0x0000000c17147225 */ /* 0x000fc800078e0006 */
[----:B-1----:R-:W-:Y:S02]  /*2080*/  IMAD R156, R9, R14, RZ ;  /* 0x0000000e099c7224 */ /* 0x002fe400078e02ff */
[----:B------:R-:W-:Y:S02]  /*2090*/  IMAD.IADD R157, R21, 0x1, R13 ;  /* 0x00000001159d7824 */ /* 0x000fe400078e020d */
[----:B------:R-:W-:Y:S02]  /*20a0*/  IMAD R167, R153, R15, R156 ;  /* 0x0000000f99a77224 */ /* 0x000fe400078e029c */
[----:B------:R-:W-:-:S04]  /*20b0*/  IMAD.MOV.U32 R156, RZ, RZ, R20 ;  /* 0x000000ffff9c7224 */ /* 0x000fc800078e0014 */
[----:B------:R-:W-:-:S04]  /*20c0*/  IMAD.WIDE.U32 R158, R153, R14, R156 ;  /* 0x0000000e999e7225 */ /* 0x000fc800078e009c */
[----:B------:R-:W-:Y:S01]  /*20d0*/  IMAD.IADD R159, R159, 0x1, R167 ;  /* 0x000000019f9f7824 */ /* 0x000fe200078e02a7 */
[----:B--2---:R-:W-:-:S04]  /*20e0*/  LEA R160, P0, R158, R10, 0x1 ;  /* 0x0000000a9ea07211 */ /* 0x004fc800078008ff */
[----:B------:R-:W-:-:S05]  /*20f0*/  LEA.HI.X R161, R158, R11, R159, 0x1, P0 ;  /* 0x0000000b9ea17211 */ /* 0x000fca00000f0c9f */
[----:B------:R-:W2:Y:S01]  /*2100*/  @P1 LDG.E.LTC128B.U16 R165, desc[UR36][R160.64] ;  /* 0x00000024a0a51981 */ /* 0x000ea2000c1e1520 */
[----:B------:R-:W-:Y:S01]  /*2110*/  IMAD.WIDE.U32 R162, R153, R14, R6 ;  /* 0x0000000e99a27225 */ /* 0x000fe200078e0006 */
[----:B------:R-:W-:Y:S01]  /*2120*/  ISETP.GT.AND P2, PT, R0, 0x1, P3 ;  /* 0x000000010000780c */ /* 0x000fe20001f44270 */
[----:B------:R-:W-:Y:S02]  /*2130*/  BSSY B1, `(.L_x_30) ;  /* 0x0000012000017945 */ /* 0x000fe40003800000 */
[----:B------:R-:W-:Y:S02]  /*2140*/  IMAD.IADD R163, R167, 0x1, R163 ;  /* 0x00000001a7a37824 */ /* 0x000fe400078e02a3 */
[----:B------:R-:W-:-:S04]  /*2150*/  IMAD.WIDE.U32 R162, R23, R12, R162 ;  /* 0x0000000c17a27225 */ /* 0x000fc800078e00a2 */
[----:B--2---:R-:W-:-:S04]  /*2160*/  IMAD.U32 R158, R165, 0x10000, RZ ;  /* 0x00010000a59e7824 */ /* 0x004fc800078e00ff */
[----:B------:R-:W-:Y:S01]  /*2170*/  FMUL R159, R158, R155 ;  /* 0x0000009b9e9f7220 */ /* 0x000fe20000400000 */
[----:B------:R-:W-:-:S03]  /*2180*/  LEA R158, P0, R166, UR4, 0x1 ;  /* 0x00000004a69e7c11 */ /* 0x000fc6000f8008ff */
[----:B------:R-:W-:Y:S01]  /*2190*/  FFMA R159, R88, R154, R159 ;  /* 0x0000009a589f7223 */ /* 0x000fe2000000009f */
[----:B------:R-:W-:-:S04]  /*21a0*/  IADD3 R88, R13, R163, RZ ;  /* 0x000000a30d587210 */ /* 0x000fc80007ffe0ff */
[----:B------:R-:W-:Y:S02]  /*21b0*/  F2FP.BF16.F32.PACK_AB R161, RZ, R159 ;  /* 0x0000009fffa1723e */ /* 0x000fe400000010ff */
[----:B------:R-:W-:Y:S02]  /*21c0*/  LEA.HI.X R159, R166, UR5, R169, 0x1, P0 ;  /* 0x00000005a69f7c11 */ /* 0x000fe400080f0ca9 */
[----:B------:R-:W-:Y:S02]  /*21d0*/  PRMT R163, R161, 0x7610, R163 ;  /* 0x00007610a1a37816 */ /* 0x000fe400000000a3 */
[----:B------:R-:W-:-:S03]  /*21e0*/  LEA R160, P0, R162, R10, 0x1 ;  /* 0x0000000aa2a07211 */ /* 0x000fc600078008ff */
[----:B------:R0:W-:Y:S01]  /*21f0*/  @P1 STG.E.U16 desc[UR36][R158.64], R163 ;  /* 0x000000a39e001986 */ /* 0x0001e2000c101524 */
[----:B------:R-:W-:Y:S01]  /*2200*/  LEA.HI.X R161, R162, R11, R88, 0x1, P0 ;  /* 0x0000000ba2a17211 */ /* 0x000fe200000f0c58 */
[C---:B------:R-:W-:Y:S01]  /*2210*/  IMAD.SHL.U32 R162, R14.reuse, 0x8, RZ ;  /* 0x000000080ea27824 */ /* 0x040fe200078e00ff */
[----:B0-----:R-:W-:Y:S01]  /*2220*/  SHF.L.U64.HI R163, R14, 0x3, R15 ;  /* 0x000000030ea37819 */ /* 0x001fe2000001020f */
[----:B------:R-:W-:Y:S06]  /*2230*/  @!P2 BRA `(.L_x_31) ;  /* 0x000000000004a947 */ /* 0x000fec0003800000 */
[----:B------:R0:W5:Y:S02]  /*2240*/  LDG.E.LTC128B.U16 R165, desc[UR36][R160.64+0x2] ;  /* 0x00000224a0a57981 */ /* 0x000164000c1e1520 */
.L_x_31:
[----:B------:R-:W-:Y:S05]  /*2250*/  BSYNC B1 ;  /* 0x0000000000017941 */ /* 0x000fea0003800000 */
.L_x_30:
[----:B-----5:R-:W-:Y:S01]  /*2260*/  IMAD.U32 R88, R165, 0x10000, RZ ;  /* 0x00010000a5587824 */ /* 0x020fe200078e00ff */
[----:B------:R-:W-:Y:S01]  /*2270*/  ISETP.GT.AND P0, PT, R3, 0x8, PT ;  /* 0x000000080300780c */ /* 0x000fe20003f04270 */
[----:B------:R-:W-:Y:S01]  /*2280*/  IMAD.WIDE.U32 R170, R153, R14, R162 ;  /* 0x0000000e99aa7225 */ /* 0x000fe200078e00a2 */
[----:B------:R-:W-:-:S03]  /*2290*/  PRMT R172, R165, 0x7610, R172 ;  /* 0x00007610a5ac7816 */ /* 0x000fc600000000ac */
[----:B------:R-:W-:Y:S01]  /*22a0*/  FMUL R88, R88, R155 ;  /* 0x0000009b58587220 */ /* 0x000fe20000400000 */
[----:B------:R-:W-:Y:S01]  /*22b0*/  ISETP.GT.AND P1, PT, R0, RZ, P0 ;  /* 0x000000ff0000720c */ /* 0x000fe20000724270 */
[----:B------:R-:W-:Y:S01]  /*22c0*/  IMAD.IADD R169, R167, 0x1, R171 ;  /* 0x00000001a7a97824 */ /* 0x000fe200078e02ab */
[----:B------:R-:W-:Y:S01]  /*22d0*/  IADD3 R166, P4, R20, R170, RZ ;  /* 0x000000aa14a67210 */ /* 0x000fe20007f9e0ff */
[----:B------:R-:W-:-:S04]  /*22e0*/  FFMA R89, R89, R154, R88 ;  /* 0x0000009a59597223 */ /* 0x000fc80000000058 */
[----:B------:R-:W-:Y:S01]  /*22f0*/  IMAD.X R167, R169, 0x1, R157, P4 ;  /* 0x00000001a9a77824 */ /* 0x000fe200020e069d */
[----:B------:R-:W-:Y:S02]  /*2300*/  F2FP.BF16.F32.PACK_AB R168, RZ, R89 ;  /* 0x00000059ffa8723e */ /* 0x000fe400000010ff */
[----:B------:R-:W-:Y:S02]  /*2310*/  LEA R88, P4, R166, R10, 0x1 ;  /* 0x0000000aa6587211 */ /* 0x000fe400078808ff */
[----:B------:R-:W-:Y:S02]  /*2320*/  PRMT R171, R168, 0x7610, R171 ;  /* 0x00007610a8ab7816 */ /* 0x000fe400000000ab */
[----:B------:R-:W-:-:S03]  /*2330*/  LEA.HI.X R89, R166, R11, R167, 0x1, P4 ;  /* 0x0000000ba6597211 */ /* 0x000fc600020f0ca7 */
[----:B------:R1:W-:Y:S04]  /*2340*/  @P2 STG.E.U16 desc[UR36][R158.64+0x2], R171 ;  /* 0x000002ab9e002986 */ /* 0x0003e8000c101524 */
[----:B------:R2:W3:Y:S01]  /*2350*/  @P1 LDG.E.LTC128B.U16 R172, desc[UR36][R88.64] ;  /* 0x0000002458ac1981 */ /* 0x0004e2000c1e1520 */
[----:B------:R-:W-:Y:S01]  /*2360*/  IMAD.SHL.U32 R165, R4, 0x10, RZ ;  /* 0x0000001004a57824 */ /* 0x000fe200078e00ff */
[----:B------:R-:W-:Y:S01]  /*2370*/  IADD3 R170, P2, R6, R170, RZ ;  /* 0x000000aa06aa7210 */ /* 0x000fe20007f5e0ff */
[----:B------:R-:W-:Y:S03]  /*2380*/  BSSY B1, `(.L_x_32) ;  /* 0x0000011000017945 */ /* 0x000fe60003800000 */
[----:B------:R-:W-:Y:S01]  /*2390*/  IADD3 R168, P4, R165, R158, RZ ;  /* 0x0000009ea5a87210 */ /* 0x000fe20007f9e0ff */
[----:B-1----:R-:W-:Y:S01]  /*23a0*/  IMAD.X R171, R7, 0x1, R169, P2 ;  /* 0x0000000107ab7824 */ /* 0x002fe200010e06a9 */
[----:B------:R-:W-:Y:S01]  /*23b0*/  ISETP.GT.AND P2, PT, R0, 0x1, P0 ;  /* 0x000000010000780c */ /* 0x000fe20000744270 */
[----:B------:R-:W-:-:S03]  /*23c0*/  IMAD.WIDE.U32 R170, R23, R12, R170 ;  /* 0x0000000c17aa7225 */ /* 0x000fc600078e00aa */
[----:B--2---:R-:W-:Y:S01]  /*23d0*/  LEA R88, P5, R170, R10, 0x1 ;  /* 0x0000000aaa587211 */ /* 0x004fe200078a08ff */
[----:B---3--:R-:W-:-:S04]  /*23e0*/  IMAD.U32 R166, R172, 0x10000, RZ ;  /* 0x00010000aca67824 */ /* 0x008fc800078e00ff */
[----:B------:R-:W-:Y:S01]  /*23f0*/  FMUL R167, R166, R155 ;  /* 0x0000009ba6a77220 */ /* 0x000fe20000400000 */
[----:B------:R-:W-:-:S03]  /*2400*/  IMAD.IADD R166, R13, 0x1, R171 ;  /* 0x000000010da67824 */ /* 0x000fc600078e02ab */
[----:B------:R-:W-:Y:S01]  /*2410*/  FFMA R90, R90, R154, R167 ;  /* 0x0000009a5a5a7223 */ /* 0x000fe200000000a7 */
[----:B------:R-:W-:Y:S02]  /*2420*/  SHF.L.U64.HI R167, R4, 0x4, R5 ;  /* 0x0000000404a77819 */ /* 0x000fe40000010205 */
[----:B------:R-:W-:Y:S02]  /*2430*/  LEA.HI.X R89, R170, R11, R166, 0x1, P5 ;  /* 0x0000000baa597211 */ /* 0x000fe400028f0ca6 */
[----:B------:R-:W-:Y:S01]  /*2440*/  F2FP.BF16.F32.PACK_AB R90, RZ, R90 ;  /* 0x0000005aff5a723e */ /* 0x000fe200000010ff */
[----:B------:R-:W-:-:S05]  /*2450*/  IMAD.X R169, R167, 0x1, R159, P4 ;  /* 0x00000001a7a97824 */ /* 0x000fca00020e069f */
[----:B------:R1:W-:Y:S01]  /*2460*/  @P1 STG.E.U16 desc[UR36][R168.64], R90 ;  /* 0x0000005aa8001986 */ /* 0x0003e2000c101524 */
[----:B------:R-:W-:Y:S05]  /*2470*/  @!P2 BRA `(.L_x_33) ;  /* 0x000000000004a947 */ /* 0x000fea0003800000 */
[----:B------:R2:W5:Y:S02]  /*2480*/  LDG.E.LTC128B.U16 R172, desc[UR36][R88.64+0x2] ;  /* 0x0000022458ac7981 */ /* 0x000564000c1e1520 */
.L_x_33:
[----:B------:R-:W-:Y:S05]  /*2490*/  BSYNC B1 ;  /* 0x0000000000017941 */ /* 0x000fea0003800000 */
.L_x_32:
[----:B-1---5:R-:W-:Y:S01]  /*24a0*/  SHF.L.U32 R90, R172, 0x10, RZ ;  /* 0x00000010ac5a7819 */ /* 0x022fe200000006ff */
[----:B------:R-:W-:Y:S01]  /*24b0*/  BSSY B1, `(.L_x_34) ;  /* 0x000000b000017945 */ /* 0x000fe20003800000 */
[----:B------:R-:W-:-:S03]  /*24c0*/  ISETP.GT.AND P1, PT, R0, 0x8, P3 ;  /* 0x000000080000780c */ /* 0x000fc60001f24270 */
[----:B------:R-:W-:-:S04]  /*24d0*/  FMUL R90, R90, R155 ;  /* 0x0000009b5a5a7220 */ /* 0x000fc80000400000 */
[----:B------:R-:W-:Y:S01]  /*24e0*/  FFMA R90, R91, R154, R90 ;  /* 0x0000009a5b5a7223 */ /* 0x000fe2000000005a */
[----:B------:R-:W-:-:S04]  /*24f0*/  @P2 IMAD.MOV.U32 R91, RZ, RZ, R169 ;  /* 0x000000ffff5b2224 */ /* 0x000fc800078e00a9 */
[----:B------:R-:W-:-:S04]  /*2500*/  F2FP.BF16.F32.PACK_AB R90, RZ, R90 ;  /* 0x0000005aff5a723e */ /* 0x000fc800000010ff */
[----:B------:R-:W-:Y:S01]  /*2510*/  PRMT R166, R90, 0x7610, R166 ;  /* 0x000076105aa67816 */ /* 0x000fe200000000a6 */
[----:B------:R-:W-:-:S05]  /*2520*/  @P2 IMAD.MOV.U32 R90, RZ, RZ, R168 ;  /* 0x000000ffff5a2224 */ /* 0x000fca00078e00a8 */
[----:B------:R1:W-:Y:S01]  /*2530*/  @P2 STG.E.U16 desc[UR36][R90.64+0x2], R166 ;  /* 0x000002a65a002986 */ /* 0x0003e2000c101524 */
[----:B------:R-:W-:Y:S05]  /*2540*/  @!P1 BRA `(.L_x_35) ;  /* 0x0000000000049947 */ /* 0x000fea0003800000 */
[----:B------:R3:W5:Y:S02]  /*2550*/  LDG.E.LTC128B.U16 R172, desc[UR36][R160.64+0x10] ;  /* 0x00001024a0ac7981 */ /* 0x000764000c1e1520 */
.L_x_35:
[----:B------:R-:W-:Y:S05]  /*2560*/  BSYNC B1 ;  /* 0x0000000000017941 */ /* 0x000fea0003800000 */
.L_x_34:
[----:B-1---5:R-:W-:Y:S01]  /*2570*/  IMAD.U32 R90, R172, 0x10000, RZ ;  /* 0x00010000ac5a7824 */ /* 0x022fe200078e00ff */
[----:B------:R-:W-:Y:S01]  /*2580*/  ISETP.GT.AND P2, PT, R0, 0x9, P3 ;  /* 0x000000090000780c */ /* 0x000fe20001f44270 */
[----:B------:R-:W-:Y:S02]  /*2590*/  BSSY B1, `(.L_x_36) ;  /* 0x000000a000017945 */ /* 0x000fe40003800000 */
[----:B------:R-:W-:Y:S01]  /*25a0*/  FMUL R91, R90, R155 ;  /* 0x0000009b5a5b7220 */ /* 0x000fe20000400000 */
[----:B------:R-:W-:-:S03]  /*25b0*/  @P1 IMAD.MOV.U32 R90, RZ, RZ, R158 ;  /* 0x000000ffff5a1224 */ /* 0x000fc600078e009e */
[----:B------:R-:W-:-:S05]  /*25c0*/  FFMA R91, R92, R154, R91 ;  /* 0x0000009a5c5b7223 */ /* 0x000fca000000005b */
[----:B------:R-:W-:-:S04]  /*25d0*/  F2FP.BF16.F32.PACK_AB R91, RZ, R91 ;  /* 0x0000005bff5b723e */ /* 0x000fc800000010ff */
[----:B------:R-:W-:Y:S01]  /*25e0*/  PRMT R92, R91, 0x7610, R92 ;  /* 0x000076105b5c7816 */ /* 0x000fe2000000005c */
[----:B------:R-:W-:-:S05]  /*25f0*/  @P1 IMAD.MOV.U32 R91, RZ, RZ, R159 ;  /* 0x000000ffff5b1224 */ /* 0x000fca00078e009f */
[----:B------:R1:W-:Y:S01]  /*2600*/  @P1 STG.E.U16 desc[UR36][R90.64+0x10], R92 ;  /* 0x0000105c5a001986 */ /* 0x0003e2000c101524 */
[----:B------:R-:W-:Y:S05]  /*2610*/  @!P2 BRA `(.L_x_37) ;  /* 0x000000000004a947 */ /* 0x000fea0003800000 */
[----:B------:R4:W5:Y:S02]  /*2620*/  LDG.E.LTC128B.U16 R172, desc[UR36][R160.64+0x12] ;  /* 0x00001224a0ac7981 */ /* 0x000964000c1e1520 */
.L_x_37:
[----:B------:R-:W-:Y:S05]  /*2630*/  BSYNC B1 ;  /* 0x0000000000017941 */ /* 0x000fea0003800000 */
.L_x_36:
[----:B-1---5:R-:W-:Y:S01]  /*2640*/  IMAD.U32 R90, R172, 0x10000, RZ ;  /* 0x00010000ac5a7824 */ /* 0x022fe200078e00ff */
[----:B------:R-:W-:Y:S01]  /*2650*/  ISETP.GT.AND P1, PT, R0, 0x8, P0 ;  /* 0x000000080000780c */ /* 0x000fe20000724270 */
[----:B------:R-:W-:Y:S01]  /*2660*/  @P2 IMAD.MOV.U32 R91, RZ, RZ, R159 ;  /* 0x000000ffff5b2224 */ /* 0x000fe200078e009f */
[----:B------:R-:W-:Y:S01]  /*2670*/  BSSY B1, `(.L_x_38) ;  /* 0x0000009000017945 */ /* 0x000fe20003800000 */
[----:B------:R-:W-:-:S04]  /*2680*/  FMUL R90, R90, R155 ;  /* 0x0000009b5a5a7220 */ /* 0x000fc80000400000 */
[----:B------:R-:W-:-:S05]  /*2690*/  FFMA R90, R93, R154, R90 ;  /* 0x0000009a5d5a7223 */ /* 0x000fca000000005a */
[----:B------:R-:W-:-:S04]  /*26a0*/  F2FP.BF16.F32.PACK_AB R90, RZ, R90 ;  /* 0x0000005aff5a723e */ /* 0x000fc800000010ff */
[----:B------:R-:W-:Y:S01]  /*26b0*/  PRMT R92, R90, 0x7610, R92 ;  /* 0x000076105a5c7816 */ /* 0x000fe2000000005c */
[----:B------:R-:W-:-:S05]  /*26c0*/  @P2 IMAD.MOV.U32 R90, RZ, RZ, R158 ;  /* 0x000000ffff5a2224 */ /* 0x000fca00078e009e */
[----:B------:R1:W-:Y:S01]  /*26d0*/  @P2 STG.E.U16 desc[UR36][R90.64+0x12], R92 ;  /* 0x0000125c5a002986 */ /* 0x0003e2000c101524 */
[----:B------:R-:W-:Y:S05]  /*26e0*/  @!P1 BRA `(.L_x_39) ;  /* 0x0000000000049947 */ /* 0x000fea0003800000 */
[----:B------:R0:W5:Y:S02]  /*26f0*/  LDG.E.LTC128B.U16 R172, desc[UR36][R88.64+0x10] ;  /* 0x0000102458ac7981 */ /* 0x000164000c1e1520 */
.L_x_39:
[----:B------:R-:W-:Y:S05]  /*2700*/  BSYNC B1 ;  /* 0x0000000000017941 */ /* 0x000fea0003800000 */
.L_x_38:
[----:B-1---5:R-:W-:Y:S01]  /*2710*/  IMAD.U32 R90, R172, 0x10000, RZ ;  /* 0x00010000ac5a7824 */ /* 0x022fe200078e00ff */
[----:B------:R-:W-:Y:S01]  /*2720*/  ISETP.GT.AND P2, PT, R0, 0x9, P0 ;  /* 0x000000090000780c */ /* 0x000fe20000744270 */
[----:B------:R-:W-:Y:S02]  /*2730*/  BSSY B1, `(.L_x_40) ;  /* 0x000000a000017945 */ /* 0x000fe40003800000 */
[----:B------:R-:W-:Y:S01]  /*2740*/  FMUL R91, R90, R155 ;  /* 0x0000009b5a5b7220 */ /* 0x000fe20000400000 */
[----:B------:R-:W-:-:S03]  /*2750*/  @P1 MOV R90, R168 ;  /* 0x000000a8005a1202 */ /* 0x000fc60000000f00 */
[----:B------:R-:W-:-:S05]  /*2760*/  FFMA R91, R94, R154, R91 ;  /* 0x0000009a5e5b7223 */ /* 0x000fca000000005b */
[----:B------:R-:W-:-:S04]  /*2770*/  F2FP.BF16.F32.PACK_AB R91, RZ, R91 ;  /* 0x0000005bff5b723e */ /* 0x000fc800000010ff */
[----:B------:R-:W-:Y:S01]  /*2780*/  PRMT R92, R91, 0x7610, R92 ;  /* 0x000076105b5c7816 */ /* 0x000fe2000000005c */
[----:B------:R-:W-:-:S05]  /*2790*/  @P1 IMAD.MOV.U32 R91, RZ, RZ, R169 ;  /* 0x000000ffff5b1224 */ /* 0x000fca00078e00a9 */
[----:B------:R1:W-:Y:S01]  /*27a0*/  @P1 STG.E.U16 desc[UR36][R90.64+0x10], R92 ;  /* 0x0000105c5a001986 */ /* 0x0003e2000c101524 */
[----:B------:R-:W-:Y:S05]  /*27b0*/  @!P2 BRA `(.L_x_41) ;  /* 0x000000000004a947 */ /* 0x000fea0003800000 */
[----:B------:R0:W5:Y:S02]  /*27c0*/  LDG.E.LTC128B.U16 R172, desc[UR36][R88.64+0x12] ;  /* 0x0000122458ac7981 */ /* 0x000164000c1e1520 */
.L_x_41:
[----:B------:R-:W-:Y:S05]  /*27d0*/  BSYNC B1 ;  /* 0x0000000000017941 */ /* 0x000fea0003800000 */
.L_x_40:
        /* <DEDUP_REMOVED lines=12> */
.L_x_43:
[----:B------:R-:W-:Y:S05]  /*28a0*/  BSYNC B1 ;  /* 0x0000000000017941 */ /* 0x000fea0003800000 */
.L_x_42:
        /* <DEDUP_REMOVED lines=12> */
.L_x_45:
[----:B------:R-:W-:Y:S05]  /*2970*/  BSYNC B1 ;  /* 0x0000000000017941 */ /* 0x000fea0003800000 */
.L_x_44:
[----:B-1---5:R-:W-:Y:S01]  /*2980*/  IMAD.U32 R90, R172, 0x10000, RZ ;  /* 0x00010000ac5a7824 */ /* 0x022fe200078e00ff */
[----:B------:R-:W-:Y:S01]  /*2990*/  @P2 MOV R91, R159 ;  /* 0x0000009f005b2202 */ /* 0x000fe20000000f00 */
[----:B------:R-:W-:Y:S01]  /*29a0*/  BSSY B1, `(.L_x_46) ;  /* 0x000000a000017945 */ /* 0x000fe20003800000 */
[----:B------:R-:W-:Y:S01]  /*29b0*/  ISETP.GT.AND P1, PT, R0, 0x10, P0 ;  /* 0x000000100000780c */ /* 0x000fe20000724270 */
        /* <DEDUP_REMOVED lines=8> */
.L_x_47:
[----:B------:R-:W-:Y:S05]  /*2a40*/  BSYNC B1 ;  /* 0x0000000000017941 */ /* 0x000fea0003800000 */
.L_x_46:
        /* <DEDUP_REMOVED lines=12> */
.L_x_49:
[----:B------:R-:W-:Y:S05]  /*2b10*/  BSYNC B1 ;  /* 0x0000000000017941 */ /* 0x000fea0003800000 */
.L_x_48:
        /* <DEDUP_REMOVED lines=12> */
.L_x_51:
[----:B------:R-:W-:Y:S05]  /*2be0*/  BSYNC B1 ;  /* 0x0000000000017941 */ /* 0x000fea0003800000 */
.L_x_50:
        /* <DEDUP_REMOVED lines=12> */
.L_x_53:
[----:B------:R-:W-:Y:S05]  /*2cb0*/  BSYNC B1 ;  /* 0x0000000000017941 */ /* 0x000fea0003800000 */
.L_x_52:
[----:B-1---5:R-:W-:Y:S01]  /*2cc0*/  SHF.L.U32 R90, R172, 0x10, RZ ;  /* 0x00000010ac5a7819 */ /* 0x022fe200000006ff */
[----:B------:R-:W-:Y:S01]  /*2cd0*/  @P2 IMAD.MOV.U32 R91, RZ, RZ, R159 ;  /* 0x000000ffff5b2224 */ /* 0x000fe200078e009f */
[----:B------:R-:W-:Y:S01]  /*2ce0*/  ISETP.GT.AND P1, PT, R0, 0x18, P0 ;  /* 0x000000180000780c */ /* 0x000fe20000724270 */
[----:B------:R-:W-:Y:S02]  /*2cf0*/  BSSY B1, `(.L_x_54) ;  /* 0x0000009000017945 */ /* 0x000fe40003800000 */
        /* <DEDUP_REMOVED lines=8> */
.L_x_55:
[----:B------:R-:W-:Y:S05]  /*2d80*/  BSYNC B1 ;  /* 0x0000000000017941 */ /* 0x000fea0003800000 */
.L_x_54:
        /* <DEDUP_REMOVED lines=12> */
.L_x_57:
[----:B------:R-:W-:Y:S05]  /*2e50*/  BSYNC B1 ;  /* 0x0000000000017941 */ /* 0x000fea0003800000 */
.L_x_56:
        /* <DEDUP_REMOVED lines=12> */
.L_x_59:
[----:B------:R-:W-:Y:S05]  /*2f20*/  BSYNC B1 ;  /* 0x0000000000017941 */ /* 0x000fea0003800000 */
.L_x_58:
        /* <DEDUP_REMOVED lines=12> */
.L_x_61:
[----:B------:R-:W-:Y:S05]  /*2ff0*/  BSYNC B1 ;  /* 0x0000000000017941 */ /* 0x000fea0003800000 */
.L_x_60:
        /* <DEDUP_REMOVED lines=12> */
.L_x_63:
[----:B------:R-:W-:Y:S05]  /*30c0*/  BSYNC B1 ;  /* 0x0000000000017941 */ /* 0x000fea0003800000 */
.L_x_62:
        /* <DEDUP_REMOVED lines=12> */
.L_x_65:
[----:B------:R-:W-:Y:S05]  /*3190*/  BSYNC B1 ;  /* 0x0000000000017941 */ /* 0x000fea0003800000 */
.L_x_64:
        /* <DEDUP_REMOVED lines=12> */
.L_x_67:
[----:B------:R-:W-:Y:S05]  /*3260*/  BSYNC B1 ;  /* 0x0000000000017941 */ /* 0x000fea0003800000 */
.L_x_66:
        /* <DEDUP_REMOVED lines=12> */
.L_x_69:
[----:B------:R-:W-:Y:S05]  /*3330*/  BSYNC B1 ;  /* 0x0000000000017941 */ /* 0x000fea0003800000 */
.L_x_68:
        /* <DEDUP_REMOVED lines=12> */
.L_x_71:
[----:B------:R-:W-:Y:S05]  /*3400*/  BSYNC B1 ;  /* 0x0000000000017941 */ /* 0x000fea0003800000 */
.L_x_70:
        /* <DEDUP_REMOVED lines=12> */
.L_x_73:
[----:B------:R-:W-:Y:S05]  /*34d0*/  BSYNC B1 ;  /* 0x0000000000017941 */ /* 0x000fea0003800000 */
.L_x_72:
        /* <DEDUP_REMOVED lines=12> */
.L_x_75:
[----:B------:R-:W-:Y:S05]  /*35a0*/  BSYNC B1 ;  /* 0x0000000000017941 */ /* 0x000fea0003800000 */
.L_x_74:
        /* <DEDUP_REMOVED lines=12> */
.L_x_77:
[----:B------:R-:W-:Y:S05]  /*3670*/  BSYNC B1 ;  /* 0x0000000000017941 */ /* 0x000fea0003800000 */
.L_x_76:
        /* <DEDUP_REMOVED lines=12> */
.L_x_79:
[----:B------:R-:W-:Y:S05]  /*3740*/  BSYNC B1 ;  /* 0x0000000000017941 */ /* 0x000fea0003800000 */
.L_x_78:
        /* <DEDUP_REMOVED lines=12> */
.L_x_81:
[----:B------:R-:W-:Y:S05]  /*3810*/  BSYNC B1 ;  /* 0x0000000000017941 */ /* 0x000fea0003800000 */
.L_x_80:
        /* <DEDUP_REMOVED lines=12> */
.L_x_83:
[----:B------:R-:W-:Y:S05]  /*38e0*/  BSYNC B1 ;  /* 0x0000000000017941 */ /* 0x000fea0003800000 */
.L_x_82:
        /* <DEDUP_REMOVED lines=12> */
.L_x_85:
[----:B------:R-:W-:Y:S05]  /*39b0*/  BSYNC B1 ;  /* 0x0000000000017941 */ /* 0x000fea0003800000 */
.L_x_84:
        /* <DEDUP_REMOVED lines=12> */
.L_x_87:
[----:B------:R-:W-:Y:S05]  /*3a80*/  BSYNC B1 ;  /* 0x0000000000017941 */ /* 0x000fea0003800000 */
.L_x_86:
        /* <DEDUP_REMOVED lines=12> */
.L_x_89:
[----:B------:R-:W-:Y:S05]  /*3b50*/  BSYNC B1 ;  /* 0x0000000000017941 */ /* 0x000fea0003800000 */
.L_x_88:
        /* <DEDUP_REMOVED lines=12> */
.L_x_91:
[----:B------:R-:W-:Y:S05]  /*3c20*/  BSYNC B1 ;  /* 0x0000000000017941 */ /* 0x000fea0003800000 */
.L_x_90:
        /* <DEDUP_REMOVED lines=12> */
.L_x_93:
[----:B------:R-:W-:Y:S05]  /*3cf0*/  BSYNC B1 ;  /* 0x0000000000017941 */ /* 0x000fea0003800000 */
.L_x_92:
        /* <DEDUP_REMOVED lines=12> */
.L_x_95:
[----:B------:R-:W-:Y:S05]  /*3dc0*/  BSYNC B1 ;  /* 0x0000000000017941 */ /* 0x000fea0003800000 */
.L_x_94:
        /* <DEDUP_REMOVED lines=12> */
.L_x_97:
[----:B------:R-:W-:Y:S05]  /*3e90*/  BSYNC B1 ;  /* 0x0000000000017941 */ /* 0x000fea0003800000 */
.L_x_96:
        /* <DEDUP_REMOVED lines=12> */
.L_x_99:
[----:B------:R-:W-:Y:S05]  /*3f60*/  BSYNC B1 ;  /* 0x0000000000017941 */ /* 0x000fea0003800000 */
.L_x_98:
        /* <DEDUP_REMOVED lines=12> */
.L_x_101:
[----:B------:R-:W-:Y:S05]  /*4030*/  BSYNC B1 ;  /* 0x0000000000017941 */ /* 0x000fea0003800000 */
.L_x_100:
        /* <DEDUP_REMOVED lines=12> */
.L_x_103:
[----:B------:R-:W-:Y:S05]  /*4100*/  BSYNC B1 ;  /* 0x0000000000017941 */ /* 0x000fea0003800000 */
.L_x_102:
        /* <DEDUP_REMOVED lines=12> */
.L_x_105:
[----:B------:R-:W-:Y:S05]  /*41d0*/  BSYNC B1 ;  /* 0x0000000000017941 */ /* 0x000fea0003800000 */
.L_x_104:
        /* <DEDUP_REMOVED lines=12> */
.L_x_107:
[----:B------:R-:W-:Y:S05]  /*42a0*/  BSYNC B1 ;  /* 0x0000000000017941 */ /* 0x000fea0003800000 */
.L_x_106:
        /* <DEDUP_REMOVED lines=12> */
.L_x_109:
[----:B------:R-:W-:Y:S05]  /*4370*/  BSYNC B1 ;  /* 0x0000000000017941 */ /* 0x000fea0003800000 */
.L_x_108:
        /* <DEDUP_REMOVED lines=12> */
.L_x_111:
[----:B------:R-:W-:Y:S05]  /*4440*/  BSYNC B1 ;  /* 0x0000000000017941 */ /* 0x000fea0003800000 */
.L_x_110:
        /* <DEDUP_REMOVED lines=12> */
.L_x_113:
[----:B------:R-:W-:Y:S05]  /*4510*/  BSYNC B1 ;  /* 0x0000000000017941 */ /* 0x000fea0003800000 */
.L_x_112:
        /* <DEDUP_REMOVED lines=12> */
.L_x_115:
[----:B------:R-:W-:Y:S05]  /*45e0*/  BSYNC B1 ;  /* 0x0000000000017941 */ /* 0x000fea0003800000 */
.L_x_114:
        /* <DEDUP_REMOVED lines=12> */
.L_x_117:
[----:B------:R-:W-:Y:S05]  /*46b0*/  BSYNC B1 ;  /* 0x0000000000017941 */ /* 0x000fea0003800000 */
.L_x_116:
        /* <DEDUP_REMOVED lines=12> */
.L_x_119:
[----:B------:R-:W-:Y:S05]  /*4780*/  BSYNC B1 ;  /* 0x0000000000017941 */ /* 0x000fea0003800000 */
.L_x_118:
        /* <DEDUP_REMOVED lines=12> */
.L_x_121:
[----:B------:R-:W-:Y:S05]  /*4850*/  BSYNC B1 ;  /* 0x0000000000017941 */ /* 0x000fea0003800000 */
.L_x_120:
        /* <DEDUP_REMOVED lines=12> */
.L_x_123:
[----:B------:R-:W-:Y:S05]  /*4920*/  BSYNC B1 ;  /* 0x0000000000017941 */ /* 0x000fea0003800000 */
.L_x_122:
        /* <DEDUP_REMOVED lines=12> */
.L_x_125:
[----:B------:R-:W-:Y:S05]  /*49f0*/  BSYNC B1 ;  /* 0x0000000000017941 */ /* 0x000fea0003800000 */
.L_x_124:
        /* <DEDUP_REMOVED lines=12> */
.L_x_127:
[----:B------:R-:W-:Y:S05]  /*4ac0*/  BSYNC B1 ;  /* 0x0000000000017941 */ /* 0x000fea0003800000 */
.L_x_126:
        /* <DEDUP_REMOVED lines=12> */
.L_x_129:
[----:B------:R-:W-:Y:S05]  /*4b90*/  BSYNC B1 ;  /* 0x0000000000017941 */ /* 0x000fea0003800000 */
.L_x_128:
        /* <DEDUP_REMOVED lines=12> */
.L_x_131:
[----:B------:R-:W-:Y:S05]  /*4c60*/  BSYNC B1 ;  /* 0x0000000000017941 */ /* 0x000fea0003800000 */
.L_x_130:
        /* <DEDUP_REMOVED lines=12> */
.L_x_133:
[----:B------:R-:W-:Y:S05]  /*4d30*/  BSYNC B1 ;  /* 0x0000000000017941 */ /* 0x000fea0003800000 */
.L_x_132:
        /* <DEDUP_REMOVED lines=12> */
.L_x_135:
[----:B------:R-:W-:Y:S05]  /*4e00*/  BSYNC B1 ;  /* 0x0000000000017941 */ /* 0x000fea0003800000 */
.L_x_134:
        /* <DEDUP_REMOVED lines=12> */
.L_x_137:
[----:B------:R-:W-:Y:S05]  /*4ed0*/  BSYNC B1 ;  /* 0x0000000000017941 */ /* 0x000fea0003800000 */
.L_x_136:
        /* <DEDUP_REMOVED lines=12> */
.L_x_139:
[----:B------:R-:W-:Y:S05]  /*4fa0*/  BSYNC B1 ;  /* 0x0000000000017941 */ /* 0x000fea0003800000 */
.L_x_138:
        /* <DEDUP_REMOVED lines=12> */
.L_x_141:
[----:B------:R-:W-:Y:S05]  /*5070*/  BSYNC B1 ;  /* 0x0000000000017941 */ /* 0x000fea0003800000 */
.L_x_140:
        /* <DEDUP_REMOVED lines=12> */
.L_x_143:
[----:B------:R-:W-:Y:S05]  /*5140*/  BSYNC B1 ;  /* 0x0000000000017941 */ /* 0x000fea0003800000 */
.L_x_142:
        /* <DEDUP_REMOVED lines=12> */
.L_x_145:
[----:B------:R-:W-:Y:S05]  /*5210*/  BSYNC B1 ;  /* 0x0000000000017941 */ /* 0x000fea0003800000 */
.L_x_144:
        /* <DEDUP_REMOVED lines=12> */
.L_x_147:
[----:B------:R-:W-:Y:S05]  /*52e0*/  BSYNC B1 ;  /* 0x0000000000017941 */ /* 0x000fea0003800000 */
.L_x_146:
        /* <DEDUP_REMOVED lines=12> */
.L_x_149:
[----:B------:R-:W-:Y:S05]  /*53b0*/  BSYNC B1 ;  /* 0x0000000000017941 */ /* 0x000fea0003800000 */
.L_x_148:
        /* <DEDUP_REMOVED lines=12> */
.L_x_151:
[----:B------:R-:W-:Y:S05]  /*5480*/  BSYNC B1 ;  /* 0x0000000000017941 */ /* 0x000fea0003800000 */
.L_x_150:
[----:B-----5:R-:W-:Y:S01]  /*5490*/  IMAD.U32 R8, R172, 0x10000, RZ ;  /* 0x00010000ac087824 */ /* 0x020fe200078e00ff */
[----:B------:R-:W-:Y:S01]  /*54a0*/  ISETP.GT.AND P1, PT, R0, 0x79, P0 ;  /* 0x000000790000780c */ /* 0x000fe20000724270 */
[----:B------:R-:W-:Y:S01]  /*54b0*/  BSSY B1, `(.L_x_152) ;  /* 0x000000c000017945 */ /* 0x000fe20003800000 */
[----:B------:R-:W-:Y:S01]  /*54c0*/  IADD3 R153, P0, R153, 0x80, RZ ;  /* 0x0000008099997810 */ /* 0x000fe20007f1e0ff */
[----:B-1----:R-:W-:Y:S01]  /*54d0*/  FMUL R91, R8, R155 ;  /* 0x0000009b085b7220 */ /* 0x002fe20000400000 */
[----:B------:R-:W-:-:S03]  /*54e0*/  @P2 IMAD.MOV.U32 R8, RZ, RZ, R168 ;  /* 0x000000ffff082224 */ /* 0x000fc600078e00a8 */
[----:B------:R-:W-:-:S05]  /*54f0*/  FFMA R91, R150, R154, R91 ;  /* 0x0000009a965b7223 */ /* 0x000fca000000005b */
[----:B------:R-:W-:-:S04]  /*5500*/  F2FP.BF16.F32.PACK_AB R91, RZ, R91 ;  /* 0x0000005bff5b723e */ /* 0x000fc800000010ff */
[----:B------:R-:W-:Y:S01]  /*5510*/  PRMT R90, R91, 0x7610, R90 ;  /* 0x000076105b5a7816 */ /* 0x000fe2000000005a */
[----:B------:R-:W-:Y:S01]  /*5520*/  IMAD.X R91, RZ, RZ, R9, P0 ;  /* 0x000000ffff5b7224 */ /* 0x000fe200000e0609 */
[----:B------:R-:W-:-:S05]  /*5530*/  @P2 MOV R9, R169 ;  /* 0x000000a900092202 */ /* 0x000fca0000000f00 */
[----:B------:R1:W-:Y:S01]  /*5540*/  @P2 STG.E.U16 desc[UR36][R8.64+0xf0], R90 ;  /* 0x0000f05a08002986 */ /* 0x0003e2000c101524 */
[----:B------:R-:W-:Y:S05]  /*5550*/  @!P1 BRA `(.L_x_153) ;  /* 0x0000000000049947 */ /* 0x000fea0003800000 */
[----:B------:R0:W5:Y:S02]  /*5560*/  LDG.E.LTC128B.U16 R172, desc[UR36][R88.64+0xf2] ;  /* 0x0000f22458ac7981 */ /* 0x000164000c1e1520 */
.L_x_153:
[----:B------:R-:W-:Y:S05]  /*5570*/  BSYNC B1 ;  /* 0x0000000000017941 */ /* 0x000fea0003800000 */
.L_x_152:
[----:B-1---5:R-:W-:Y:S01]  /*5580*/  IMAD.U32 R8, R172, 0x10000, RZ ;  /* 0x00010000ac087824 */ /* 0x022fe200078e00ff */
[----:B------:R-:W-:Y:S01]  /*5590*/  ISETP.GT.AND P0, PT, R3, 0x80, PT ;  /* 0x000000800300780c */ /* 0x000fe20003f04270 */
[-C--:B------:R-:W-:Y:S02]  /*55a0*/  IMAD R90, R91, R14.reuse, RZ ;  /* 0x0000000e5b5a7224 */ /* 0x080fe400078e02ff */
[----:B0-2---:R-:W-:Y:S01]  /*55b0*/  FMUL R88, R8, R155 ;  /* 0x0000009b08587220 */ /* 0x005fe20000400000 */
[----:B------:R-:W-:Y:S01]  /*55c0*/  IMAD.WIDE.U32 R8, R153, R14, R156 ;  /* 0x0000000e99087225 */ /* 0x000fe200078e009c */
[----:B------:R-:W-:-:S03]  /*55d0*/  ISETP.GT.AND P3, PT, R0, RZ, P0 ;  /* 0x000000ff0000720c */ /* 0x000fc60000764270 */
[----:B------:R-:W-:Y:S01]  /*55e0*/  FFMA R151, R151, R154, R88 ;  /* 0x0000009a97977223 */ /* 0x000fe20000000058 */
[----:B------:R-:W-:Y:S01]  /*55f0*/  IMAD R97, R153, R15, R90 ;  /* 0x0000000f99617224 */ /* 0x000fe200078e025a */
[----:B------:R-:W-:-:S03]  /*5600*/  LEA R88, P2, R8, R10, 0x1 ;  /* 0x0000000a08587211 */ /* 0x000fc600078408ff */
[----:B------:R-:W-:Y:S01]  /*5610*/  IMAD.IADD R9, R9, 0x1, R97 ;  /* 0x0000000109097824 */ /* 0x000fe200078e0261 */
[----:B------:R-:W-:-:S04]  /*5620*/  F2FP.BF16.F32.PACK_AB R151, RZ, R151 ;  /* 0x00000097ff97723e */ /* 0x000fc800000010ff */
[----:B------:R-:W-:Y:S01]  /*5630*/  LEA.HI.X R89, R8, R11, R9, 0x1, P2 ;  /* 0x0000000b08597211 */ /* 0x000fe200010f0c09 */
[----:B------:R0:W-:Y:S04]  /*5640*/  @P1 STG.E.U16 desc[UR36][R168.64+0xf2], R151 ;  /* 0x0000f297a8001986 */ /* 0x0001e8000c101524 */
[----:B------:R-:W2:Y:S01]  /*5650*/  @P3 LDG.E.LTC128B.U16 R172, desc[UR36][R88.64] ;  /* 0x0000002458ac3981 */ /* 0x000ea2000c1e1520 */
[----:B------:R-:W-:Y:S01]  /*5660*/  IMAD.WIDE.U32 R8, R153, R14, R6 ;  /* 0x0000000e99087225 */ /* 0x000fe200078e0006 */
[----:B------:R-:W-:Y:S01]  /*5670*/  SHF.L.U64.HI R95, R4, 0x8, R5 ;  /* 0x00000008045f7819 */ /* 0x000fe20000010205 */
[----:B------:R-:W-:Y:S01]  /*5680*/  BSSY B1, `(.L_x_154) ;  /* 0x0000011000017945 */ /* 0x000fe20003800000 */
[----:B------:R-:W-:Y:S01]  /*5690*/  ISETP.GT.AND P2, PT, R0, 0x1, P0 ;  /* 0x000000010000780c */ /* 0x000fe20000744270 */
[----:B------:R-:W-:-:S02]  /*56a0*/  IMAD.IADD R9, R97, 0x1, R9 ;  /* 0x0000000161097824 */ /* 0x000fc400078e0209 */
[----:B------:R-:W-:Y:S02]  /*56b0*/  IMAD.SHL.U32 R93, R4, 0x100, RZ ;  /* 0x00000100045d7824 */ /* 0x000fe400078e00ff */
[----:B--2---:R-:W-:-:S04]  /*56c0*/  IMAD.U32 R90, R172, 0x10000, RZ ;  /* 0x00010000ac5a7824 */ /* 0x004fc800078e00ff */
[----:B------:R-:W-:Y:S01]  /*56d0*/  FMUL R15, R90, R155 ;  /* 0x0000009b5a0f7220 */ /* 0x000fe20000400000 */
[----:B------:R-:W-:Y:S01]  /*56e0*/  IMAD.WIDE.U32 R90, R23, R12, R8 ;  /* 0x0000000c175a7225 */ /* 0x000fe200078e0008 */
[----:B------:R-:W-:-:S03]  /*56f0*/  IADD3 R8, P1, R93, R158, RZ ;  /* 0x0000009e5d087210 */ /* 0x000fc60007f3e0ff */
[----:B------:R-:W-:Y:S01]  /*5700*/  FFMA R15, R24, R154, R15 ;  /* 0x0000009a180f7223 */ /* 0x000fe2000000000f */
[----:B------:R-:W-:Y:S01]  /*5710*/  IMAD.IADD R5, R13, 0x1, R91 ;  /* 0x000000010d057824 */ /* 0x000fe200078e025b */
[C---:B------:R-:W-:Y:S01]  /*5720*/  LEA R4, P4, R90.reuse, R10, 0x1 ;  /* 0x0000000a5a047211 */ /* 0x040fe200078808ff */
[----:B------:R-:W-:Y:S02]  /*5730*/  IMAD.X R9, R95, 0x1, R159, P1 ;  /* 0x000000015f097824 */ /* 0x000fe400008e069f */
[----:B------:R-:W-:Y:S02]  /*5740*/  F2FP.BF16.F32.PACK_AB R15, RZ, R15 ;  /* 0x0000000fff0f723e */ /* 0x000fe400000010ff */
[----:B------:R-:W-:-:S03]  /*5750*/  LEA.HI.X R5, R90, R11, R5, 0x1, P4 ;  /* 0x0000000b5a057211 */ /* 0x000fc600020f0c05 */
[----:B------:R0:W-:Y:S01]  /*5760*/  @P3 STG.E.U16 desc[UR36][R8.64], R15 ;  /* 0x0000000f08003986 */ /* 0x0001e2000c101524 */
[----:B------:R-:W-:Y:S05]  /*5770*/  @!P2 BRA `(.L_x_155) ;  /* 0x000000000004a947 */ /* 0x000fea0003800000 */
[----:B------:R1:W5:Y:S02]  /*5780*/  LDG.E.LTC128B.U16 R172, desc[UR36][R4.64+0x2] ;  /* 0x0000022404ac7981 */ /* 0x000364000c1e1520 */
.L_x_155:
[----:B------:R-:W-:Y:S05]  /*5790*/  BSYNC B1 ;  /* 0x0000000000017941 */ /* 0x000fea0003800000 */
.L_x_154:
[----:B-----5:R-:W-:Y:S01]  /*57a0*/  IMAD.U32 R24, R172, 0x10000, RZ ;  /* 0x00010000ac187824 */ /* 0x020fe200078e00ff */
[----:B------:R-:W-:Y:S01]  /*57b0*/  ISETP.GT.AND P1, PT, R3, 0x88, PT ;  /* 0x000000880300780c */ /* 0x000fe20003f24270 */
[----:B0-----:R-:W-:Y:S01]  /*57c0*/  IMAD.WIDE.U32 R14, R153, R14, R162 ;  /* 0x0000000e990e7225 */ /* 0x001fe200078e00a2 */
[----:B------:R-:W-:Y:S03]  /*57d0*/  BSSY B1, `(.L_x_156) ;  /* 0x000000e000017945 */ /* 0x000fe60003800000 */
[----:B------:R-:W-:Y:S01]  /*57e0*/  FMUL R24, R24, R155 ;  /* 0x0000009b18187220 */ /* 0x000fe20000400000 */
[----:B------:R-:W-:Y:S01]  /*57f0*/  ISETP.GT.AND P3, PT, R0, RZ, P1 ;  /* 0x000000ff0000720c */ /* 0x000fe20000f64270 */
[----:B------:R-:W-:Y:S01]  /*5800*/  IMAD.IADD R97, R97, 0x1, R15 ;  /* 0x0000000161617824 */ /* 0x000fe200078e020f */
[----:B------:R-:W-:Y:S01]  /*5810*/  IADD3 R21, P5, R20, R14, RZ ;  /* 0x0000000e14157210 */ /* 0x000fe20007fbe0ff */
[----:B------:R-:W-:Y:S01]  /*5820*/  FFMA R24, R25, R154, R24 ;  /* 0x0000009a19187223 */ /* 0x000fe20000000018 */
[----:B------:R-:W-:-:S02]  /*5830*/  IADD3 R20, P4, R6, R14, RZ ;  /* 0x0000000e06147210 */ /* 0x000fc40007f9e0ff */
[----:B------:R-:W-:Y:S02]  /*5840*/  IADD3.X R156, R97, R157, RZ, P5, !PT ;  /* 0x0000009d619c7210 */ /* 0x000fe40002ffe4ff */
[----:B------:R-:W-:Y:S02]  /*5850*/  F2FP.BF16.F32.PACK_AB R24, RZ, R24 ;  /* 0x00000018ff18723e */ /* 0x000fe400000010ff */
[----:B------:R-:W-:-:S03]  /*5860*/  LEA R14, P5, R21, R10, 0x1 ;  /* 0x0000000a150e7211 */ /* 0x000fc600078a08ff */
[----:B------:R0:W-:Y:S01]  /*5870*/  @P2 STG.E.U16 desc[UR36][R8.64+0x2], R24 ;  /* 0x0000021808002986 */ /* 0x0001e2000c101524 */
[----:B------:R-:W-:Y:S01]  /*5880*/  LEA.HI.X R15, R21, R11, R156, 0x1, P5 ;  /* 0x0000000b150f7211 */ /* 0x000fe200028f0c9c */
[----:B------:R-:W-:Y:S08]  /*5890*/  @!P3 BRA `(.L_x_157) ;  /* 0x000000000004b947 */ /* 0x000ff00003800000 */
[----:B------:R2:W5:Y:S02]  /*58a0*/  LDG.E.LTC128B.U16 R172, desc[UR36][R14.64] ;  /* 0x000000240eac7981 */ /* 0x000564000c1e1520 */
.L_x_157:
[----:B------:R-:W-:Y:S05]  /*58b0*/  BSYNC B1 ;  /* 0x0000000000017941 */ /* 0x000fea0003800000 */
.L_x_156:
[----:B-----5:R-:W-:Y:S01]  /*58c0*/  IMAD.U32 R6, R172, 0x10000, RZ ;  /* 0x00010000ac067824 */ /* 0x020fe200078e00ff */
[----:B------:R-:W-:Y:S01]  /*58d0*/  ISETP.GT.AND P2, PT, R0, 0x1, P1 ;  /* 0x000000010000780c */ /* 0x000fe20000f44270 */
[----:B------:R-:W-:Y:S01]  /*58e0*/  IMAD.X R21, R7, 0x1, R97, P4 ;  /* 0x0000000107157824 */ /* 0x000fe200020e0661 */
[----:B------:R-:W-:Y:S01]  /*58f0*/  BSSY B1, `(.L_x_158) ;  /* 0x000000d000017945 */ /* 0x000fe20003800000 */
[----:B------:R-:W-:Y:S01]  /*5900*/  FMUL R3, R6, R155 ;  /* 0x0000009b06037220 */ /* 0x000fe20000400000 */
[----:B------:R-:W-:Y:S01]  /*5910*/  IADD3 R6, P4, R8, R165, RZ ;  /* 0x000000a508067210 */ /* 0x000fe20007f9e0ff */
[----:B--2---:R-:W-:-:S04]  /*5920*/  IMAD.WIDE.U32 R14, R23, R12, R20 ;  /* 0x0000000c170e7225 */ /* 0x004fc800078e0014 */
[----:B------:R-:W-:Y:S01]  /*5930*/  FFMA R3, R26, R154, R3 ;  /* 0x0000009a1a037223 */ /* 0x000fe20000000003 */
[----:B------:R-:W-:Y:S01]  /*5940*/  IMAD.X R7, R9, 0x1, R167, P4 ;  /* 0x0000000109077824 */ /* 0x000fe200020e06a7 */
[----:B------:R-:W-:Y:S01]  /*5950*/  LEA R10, P5, R14, R10, 0x1 ;  /* 0x0000000a0e0a7211 */ /* 0x000fe200078a08ff */
[----:B------:R-:W-:Y:S02]  /*5960*/  IMAD.IADD R13, R13, 0x1, R15 ;  /* 0x000000010d0d7824 */ /* 0x000fe400078e020f */
[----:B------:R-:W-:-:S03]  /*5970*/  F2FP.BF16.F32.PACK_AB R3, RZ, R3 ;  /* 0x00000003ff03723e */ /* 0x000fc600000010ff */
[----:B------:R-:W-:Y:S02]  /*5980*/  LEA.HI.X R11, R14, R11, R13, 0x1, P5 ;  /* 0x0000000b0e0b7211 */ /* 0x000fe400028f0c0d */
[----:B------:R2:W-:Y:S01]  /*5990*/  @P3 STG.E.U16 desc[UR36][R6.64], R3 ;  /* 0x0000000306003986 */ /* 0x0005e2000c101524 */
[----:B------:R-:W-:Y:S05]  /*59a0*/  @!P2 BRA `(.L_x_159) ;  /* 0x000000000004a947 */ /* 0x000fea0003800000 */
[----:B------:R0:W5:Y:S02]  /*59b0*/  LDG.E.LTC128B.U16 R172, desc[UR36][R10.64+0x2] ;  /* 0x000002240aac7981 */ /* 0x000164000c1e1520 */
.L_x_159:
[----:B------:R-:W-:Y:S05]  /*59c0*/  BSYNC B1 ;  /* 0x0000000000017941 */ /* 0x000fea0003800000 */
.L_x_158:
[----:B-----5:R-:W-:Y:S01]  /*59d0*/  IMAD.U32 R12, R172, 0x10000, RZ ;  /* 0x00010000ac0c7824 */ /* 0x020fe200078e00ff */
[----:B------:R-:W-:Y:S01]  /*59e0*/  ISETP.GT.AND P3, PT, R0, 0x8, P0 ;  /* 0x000000080000780c */ /* 0x000fe20000764270 */
[----:B------:R-:W-:Y:S02]  /*59f0*/  BSSY B1, `(.L_x_160) ;  /* 0x0000007000017945 */ /* 0x000fe40003800000 */
[----:B------:R-:W-:-:S04]  /*5a00*/  FMUL R12, R12, R155 ;  /* 0x0000009b0c0c7220 */ /* 0x000fc80000400000 */
[----:B------:R-:W-:-:S05]  /*5a10*/  FFMA R12, R27, R154, R12 ;  /* 0x0000009a1b0c7223 */ /* 0x000fca000000000c */
[----:B------:R-:W-:-:S05]  /*5a20*/  F2FP.BF16.F32.PACK_AB R12, RZ, R12 ;  /* 0x0000000cff0c723e */ /* 0x000fca00000010ff */
[----:B------:R0:W-:Y:S01]  /*5a30*/  @P2 STG.E.U16 desc[UR36][R6.64+0x2], R12 ;  /* 0x0000020c06002986 */ /* 0x0001e2000c101524 */
[----:B------:R-:W-:Y:S05]  /*5a40*/  @!P3 BRA `(.L_x_161) ;  /* 0x000000000004b947 */ /* 0x000fea0003800000 */
[----:B------:R0:W5:Y:S02]  /*5a50*/  LDG.E.LTC128B.U16 R172, desc[UR36][R4.64+0x10] ;  /* 0x0000102404ac7981 */ /* 0x000164000c1e1520 */
.L_x_161:
[----:B------:R-:W-:Y:S05]  /*5a60*/  BSYNC B1 ;  /* 0x0000000000017941 */ /* 0x000fea0003800000 */
.L_x_160:
[----:B0-2--5:R-:W-:Y:S01]  /*5a70*/  IMAD.U32 R6, R172, 0x10000, RZ ;  /* 0x00010000ac067824 */ /* 0x025fe200078e00ff */
[----:B------:R-:W-:Y:S01]  /*5a80*/  ISETP.GT.AND P2, PT, R0, 0x9, P0 ;  /* 0x000000090000780c */ /* 0x000fe20000744270 */
[----:B------:R-:W-:Y:S01]  /*5a90*/  IMAD.MOV.U32 R7, RZ, RZ, R9 ;  /* 0x000000ffff077224 */ /* 0x000fe200078e0009 */
[----:B------:R-:W-:Y:S01]  /*5aa0*/  BSSY B1, `(.L_x_162) ;  /* 0x0000008000017945 */ /* 0x000fe20003800000 */
[----:B------:R-:W-:Y:S01]  /*5ab0*/  FMUL R3, R6, R155 ;  /* 0x0000009b06037220 */ /* 0x000fe20000400000 */
[----:B------:R-:W-:-:S03]  /*5ac0*/  IMAD.MOV.U32 R6, RZ, RZ, R8 ;  /* 0x000000ffff067224 */ /* 0x000fc600078e0008 */
[----:B------:R-:W-:-:S05]  /*5ad0*/  FFMA R3, R28, R154, R3 ;  /* 0x0000009a1c037223 */ /* 0x000fca0000000003 */
[----:B------:R-:W-:-:S05]  /*5ae0*/  F2FP.BF16.F32.PACK_AB R3, RZ, R3 ;  /* 0x00000003ff03723e */ /* 0x000fca00000010ff */
[----:B------:R0:W-:Y:S01]  /*5af0*/  @P3 STG.E.U16 desc[UR36][R6.64+0x10], R3 ;  /* 0x0000100306003986 */ /* 0x0001e2000c101524 */
[----:B------:R-:W-:Y:S05]  /*5b00*/  @!P2 BRA `(.L_x_163) ;  /* 0x000000000004a947 */ /* 0x000fea0003800000 */
[----:B------:R2:W5:Y:S02]  /*5b10*/  LDG.E.LTC128B.U16 R172, desc[UR36][R4.64+0x12] ;  /* 0x0000122404ac7981 */ /* 0x000564000c1e1520 */
.L_x_163:
[----:B------:R-:W-:Y:S05]  /*5b20*/  BSYNC B1 ;  /* 0x0000000000017941 */ /* 0x000fea0003800000 */
.L_x_162:
        /* <DEDUP_REMOVED lines=9> */
.L_x_165:
[----:B------:R-:W-:Y:S05]  /*5bc0*/  BSYNC B1 ;  /* 0x0000000000017941 */ /* 0x000fea0003800000 */
.L_x_164:
[----:B0----5:R-:W-:Y:S01]  /*5bd0*/  SHF.L.U32 R12, R172, 0x10, RZ ;  /* 0x00000010ac0c7819 */ /* 0x021fe200000006ff */
[----:B------:R-:W-:Y:S01]  /*5be0*/  BSSY B1, `(.L_x_166) ;  /* 0x000000a000017945 */ /* 0x000fe20003800000 */
[----:B------:R-:W-:Y:S02]  /*5bf0*/  IADD3 R8, P3, R165, R8, RZ ;  /* 0x00000008a5087210 */ /* 0x000fe40007f7e0ff */
[----:B------:R-:W-:Y:S01]  /*5c00*/  ISETP.GT.AND P2, PT, R0, 0x9, P1 ;  /* 0x000000090000780c */ /* 0x000fe20000f44270 */
[----:B------:R-:W-:Y:S02]  /*5c10*/  FMUL R3, R12, R155 ;  /* 0x0000009b0c037220 */ /* 0x000fe40000400000 */
[----:B------:R-:W-:Y:S02]  /*5c20*/  IMAD.X R9, R167, 0x1, R9, P3 ;  /* 0x00000001a7097824 */ /* 0x000fe400018e0609 */
[----:B------:R-:W-:-:S05]  /*5c30*/  FFMA R3, R30, R154, R3 ;  /* 0x0000009a1e037223 */ /* 0x000fca0000000003 */
[----:B------:R-:W-:-:S05]  /*5c40*/  F2FP.BF16.F32.PACK_AB R3, RZ, R3 ;  /* 0x00000003ff03723e */ /* 0x000fca00000010ff */
[----:B------:R0:W-:Y:S01]  /*5c50*/  @P4 STG.E.U16 desc[UR36][R8.64+0x10], R3 ;  /* 0x0000100308004986 */ /* 0x0001e2000c101524 */
[----:B------:R-:W-:Y:S05]  /*5c60*/  @!P2 BRA `(.L_x_167) ;  /* 0x000000000004a947 */ /* 0x000fea0003800000 */
[----:B------:R0:W5:Y:S02]  /*5c70*/  LDG.E.LTC128B.U16 R172, desc[UR36][R10.64+0x12] ;  /* 0x000012240aac7981 */ /* 0x000164000c1e1520 */
.L_x_167:
[----:B------:R-:W-:Y:S05]  /*5c80*/  BSYNC B1 ;  /* 0x0000000000017941 */ /* 0x000fea0003800000 */
.L_x_166:
[----:B0----5:R-:W-:Y:S01]  /*5c90*/  IMAD.U32 R8, R172, 0x10000, RZ ;  /* 0x00010000ac087824 */ /* 0x021fe200078e00ff */
[----:B------:R-:W-:Y:S01]  /*5ca0*/  ISETP.GT.AND P3, PT, R0, 0x10, P0 ;  /* 0x000000100000780c */ /* 0x000fe20000764270 */
[----:B------:R-:W-:Y:S02]  /*5cb0*/  BSSY B1, `(.L_x_168) ;  /* 0x0000009000017945 */ /* 0x000fe40003800000 */
[----:B------:R-:W-:-:S04]  /*5cc0*/  FMUL R8, R8, R155 ;  /* 0x0000009b08087220 */ /* 0x000fc80000400000 */
[----:B------:R-:W-:Y:S01]  /*5cd0*/  FFMA R31, R31, R154, R8 ;  /* 0x0000009a1f1f7223 */ /* 0x000fe20000000008 */
[----:B------:R-:W-:-:S04]  /*5ce0*/  IADD3 R8, P4, P5, R165, R158, R93 ;  /* 0x0000009ea5087210 */ /* 0x000fc80007d9e05d */
[----:B------:R-:W-:Y:S02]  /*5cf0*/  F2FP.BF16.F32.PACK_AB R31, RZ, R31 ;  /* 0x0000001fff1f723e */ /* 0x000fe400000010ff */
[----:B------:R-:W-:-:S05]  /*5d00*/  IADD3.X R9, R167, R159, R95, P4, P5 ;  /* 0x0000009fa7097210 */ /* 0x000fca00027ea45f */
[----:B------:R0:W-:Y:S01]  /*5d10*/  @P2 STG.E.U16 desc[UR36][R8.64+0x12], R31 ;  /* 0x0000121f08002986 */ /* 0x0001e2000c101524 */
[----:B------:R-:W-:Y:S05]  /*5d20*/  @!P3 BRA `(.L_x_169) ;  /* 0x000000000004b947 */ /* 0x000fea0003800000 */
[----:B------:R0:W5:Y:S02]  /*5d30*/  LDG.E.LTC128B.U16 R172, desc[UR36][R4.64+0x20] ;  /* 0x0000202404ac7981 */ /* 0x000164000c1e1520 */
.L_x_169:
[----:B------:R-:W-:Y:S05]  /*5d40*/  BSYNC B1 ;  /* 0x0000000000017941 */ /* 0x000fea0003800000 */
.L_x_168:
        /* <DEDUP_REMOVED lines=9> */
.L_x_171:
[----:B------:R-:W-:Y:S05]  /*5de0*/  BSYNC B1 ;  /* 0x0000000000017941 */ /* 0x000fea0003800000 */
.L_x_170:
        /* <DEDUP_REMOVED lines=9> */
.L_x_173:
[----:B------:R-:W-:Y:S05]  /*5e80*/  BSYNC B1 ;  /* 0x0000000000017941 */ /* 0x000fea0003800000 */
.L_x_172:
[----:B0----5:R-:W-:Y:S01]  /*5e90*/  IMAD.U32 R12, R172, 0x10000, RZ ;  /* 0x00010000ac0c7824 */ /* 0x021fe200078e00ff */
        /* <DEDUP_REMOVED lines=8> */
.L_x_175:
[----:B------:R-:W-:Y:S05]  /*5f20*/  BSYNC B1 ;  /* 0x0000000000017941 */ /* 0x000fea0003800000 */
.L_x_174:
        /* <DEDUP_REMOVED lines=9> */
.L_x_177:
[----:B------:R-:W-:Y:S05]  /*5fc0*/  BSYNC B1 ;  /* 0x0000000000017941 */ /* 0x000fea0003800000 */
.L_x_176:
        /* <DEDUP_REMOVED lines=9> */
.L_x_179:
[----:B------:R-:W-:Y:S05]  /*6060*/  BSYNC B1 ;  /* 0x0000000000017941 */ /* 0x000fea0003800000 */
.L_x_178:
        /* <DEDUP_REMOVED lines=9> */
.L_x_181:
[----:B------:R-:W-:Y:S05]  /*6100*/  BSYNC B1 ;  /* 0x0000000000017941 */ /* 0x000fea0003800000 */
.L_x_180:
        /* <DEDUP_REMOVED lines=9> */
.L_x_183:
[----:B------:R-:W-:Y:S05]  /*61a0*/  BSYNC B1 ;  /* 0x0000000000017941 */ /* 0x000fea0003800000 */
.L_x_182:
[----:B-----5:R-:W-:Y:S01]  /*61b0*/  SHF.L.U32 R12, R172, 0x10, RZ ;  /* 0x00000010ac0c7819 */ /* 0x020fe200000006ff */
[----:B------:R-:W-:Y:S01]  /*61c0*/  BSSY B1, `(.L_x_184) ;  /* 0x0000008000017945 */ /* 0x000fe20003800000 */
[----:B------:R-:W-:-:S03]  /*61d0*/  ISETP.GT.AND P3, PT, R0, 0x20, P0 ;  /* 0x000000200000780c */ /* 0x000fc60000764270 */
[----:B------:R-:W-:-:S04]  /*61e0*/  FMUL R12, R12, R155 ;  /* 0x0000009b0c0c7220 */ /* 0x000fc80000400000 */
[----:B------:R-:W-:-:S05]  /*61f0*/  FFMA R12, R39, R154, R12 ;  /* 0x0000009a270c7223 */ /* 0x000fca000000000c */
[----:B------:R-:W-:-:S05]  /*6200*/  F2FP.BF16.F32.PACK_AB R12, RZ, R12 ;  /* 0x0000000cff0c723e */ /* 0x000fca00000010ff */
[----:B------:R0:W-:Y:S01]  /*6210*/  @P2 STG.E.U16 desc[UR36][R8.64+0x32], R12 ;  /* 0x0000320c08002986 */ /* 0x0001e2000c101524 */
[----:B------:R-:W-:Y:S05]  /*6220*/  @!P3 BRA `(.L_x_185) ;  /* 0x000000000004b947 */ /* 0x000fea0003800000 */
[----:B------:R0:W5:Y:S02]  /*6230*/  LDG.E.LTC128B.U16 R172, desc[UR36][R4.64+0x40] ;  /* 0x0000402404ac7981 */ /* 0x000164000c1e1520 */
.L_x_185:
[----:B------:R-:W-:Y:S05]  /*6240*/  BSYNC B1 ;  /* 0x0000000000017941 */ /* 0x000fea0003800000 */
.L_x_184:
        /* <DEDUP_REMOVED lines=9> */
.L_x_187:
[----:B------:R-:W-:Y:S05]  /*62e0*/  BSYNC B1 ;  /* 0x0000000000017941 */ /* 0x000fea0003800000 */
.L_x_186:
        /* <DEDUP_REMOVED lines=9> */
.L_x_189:
[----:B------:R-:W-:Y:S05]  /*6380*/  BSYNC B1 ;  /* 0x0000000000017941 */ /* 0x000fea0003800000 */
.L_x_188:
        /* <DEDUP_REMOVED lines=9> */
.L_x_191:
[----:B------:R-:W-:Y:S05]  /*6420*/  BSYNC B1 ;  /* 0x0000000000017941 */ /* 0x000fea0003800000 */
.L_x_190:
        /* <DEDUP_REMOVED lines=9> */
.L_x_193:
[----:B------:R-:W-:Y:S05]  /*64c0*/  BSYNC B1 ;  /* 0x0000000000017941 */ /* 0x000fea0003800000 */
.L_x_192:
        /* <DEDUP_REMOVED lines=9> */
.L_x_195:
[----:B------:R-:W-:Y:S05]  /*6560*/  BSYNC B1 ;  /* 0x0000000000017941 */ /* 0x000fea0003800000 */
.L_x_194:
        /* <DEDUP_REMOVED lines=9> */
.L_x_197:
[----:B------:R-:W-:Y:S05]  /*6600*/  BSYNC B1 ;  /* 0x0000000000017941 */ /* 0x000fea0003800000 */
.L_x_196:
        /* <DEDUP_REMOVED lines=9> */
.L_x_199:
[----:B------:R-:W-:Y:S05]  /*66a0*/  BSYNC B1 ;  /* 0x0000000000017941 */ /* 0x000fea0003800000 */
.L_x_198:
        /* <DEDUP_REMOVED lines=9> */
.L_x_201:
[----:B------:R-:W-:Y:S05]  /*6740*/  BSYNC B1 ;  /* 0x0000000000017941 */ /* 0x000fea0003800000 */
.L_x_200:
        /* <DEDUP_REMOVED lines=9> */
.L_x_203:
[----:B------:R-:W-:Y:S05]  /*67e0*/  BSYNC B1 ;  /* 0x0000000000017941 */ /* 0x000fea0003800000 */
.L_x_202:
        /* <DEDUP_REMOVED lines=9> */
.L_x_205:
[----:B------:R-:W-:Y:S05]  /*6880*/  BSYNC B1 ;  /* 0x0000000000017941 */ /* 0x000fea0003800000 */
.L_x_204:
        /* <DEDUP_REMOVED lines=9> */
.L_x_207:
[----:B------:R-:W-:Y:S05]  /*6920*/  BSYNC B1 ;  /* 0x0000000000017941 */ /* 0x000fea0003800000 */
.L_x_206:
        /* <DEDUP_REMOVED lines=9> */
.L_x_209:
[----:B------:R-:W-:Y:S05]  /*69c0*/  BSYNC B1 ;  /* 0x0000000000017941 */ /* 0x000fea0003800000 */
.L_x_208:
        /* <DEDUP_REMOVED lines=9> */
.L_x_211:
[----:B------:R-:W-:Y:S05]  /*6a60*/  BSYNC B1 ;  /* 0x0000000000017941 */ /* 0x000fea0003800000 */
.L_x_210:
        /* <DEDUP_REMOVED lines=9> */
.L_x_213:
[----:B------:R-:W-:Y:S05]  /*6b00*/  BSYNC B1 ;  /* 0x0000000000017941 */ /* 0x000fea0003800000 */
.L_x_212:
        /* <DEDUP_REMOVED lines=9> */
.L_x_215:
[----:B------:R-:W-:Y:S05]  /*6ba0*/  BSYNC B1 ;  /* 0x0000000000017941 */ /* 0x000fea0003800000 */
.L_x_214:
        /* <DEDUP_REMOVED lines=9> */
.L_x_217:
[----:B------:R-:W-:Y:S05]  /*6c40*/  BSYNC B1 ;  /* 0x0000000000017941 */ /* 0x000fea0003800000 */
.L_x_216:
        /* <DEDUP_REMOVED lines=9> */
.L_x_219:
[----:B------:R-:W-:Y:S05]  /*6ce0*/  BSYNC B1 ;  /* 0x0000000000017941 */ /* 0x000fea0003800000 */
.L_x_218:
        /* <DEDUP_REMOVED lines=9> */
.L_x_221:
[----:B------:R-:W-:Y:S05]  /*6d80*/  BSYNC B1 ;  /* 0x0000000000017941 */ /* 0x000fea0003800000 */
.L_x_220:
        /* <DEDUP_REMOVED lines=9> */
.L_x_223:
[----:B------:R-:W-:Y:S05]  /*6e20*/  BSYNC B1 ;  /* 0x0000000000017941 */ /* 0x000fea0003800000 */
.L_x_222:
        /* <DEDUP_REMOVED lines=9> */
.L_x_225:
[----:B------:R-:W-:Y:S05]  /*6ec0*/  BSYNC B1 ;  /* 0x0000000000017941 */ /* 0x000fea0003800000 */
.L_x_224:
        /* <DEDUP_REMOVED lines=9> */
.L_x_227:
[----:B------:R-:W-:Y:S05]  /*6f60*/  BSYNC B1 ;  /* 0x0000000000017941 */ /* 0x000fea0003800000 */
.L_x_226:
        /* <DEDUP_REMOVED lines=9> */
.L_x_229:
[----:B------:R-:W-:Y:S05]  /*7000*/  BSYNC B1 ;  /* 0x0000000000017941 */ /* 0x000fea0003800000 */
.L_x_228:
        /* <DEDUP_REMOVED lines=9> */
.L_x_231:
[----:B------:R-:W-:Y:S05]  /*70a0*/  BSYNC B1 ;  /* 0x0000000000017941 */ /* 0x000fea0003800000 */
.L_x_230:
        /* <DEDUP_REMOVED lines=9> */
.L_x_233:
[----:B------:R-:W-:Y:S05]  /*7140*/  BSYNC B1 ;  /* 0x0000000000017941 */ /* 0x000fea0003800000 */
.L_x_232:
        /* <DEDUP_REMOVED lines=9> */
.L_x_235:
[----:B------:R-:W-:Y:S05]  /*71e0*/  BSYNC B1 ;  /* 0x0000000000017941 */ /* 0x000fea0003800000 */
.L_x_234:
        /* <DEDUP_REMOVED lines=9> */
.L_x_237:
[----:B------:R-:W-:Y:S05]  /*7280*/  BSYNC B1 ;  /* 0x0000000000017941 */ /* 0x000fea0003800000 */
.L_x_236:
        /* <DEDUP_REMOVED lines=9> */
.L_x_239:
[----:B------:R-:W-:Y:S05]  /*7320*/  BSYNC B1 ;  /* 0x0000000000017941 */ /* 0x000fea0003800000 */
.L_x_238:
        /* <DEDUP_REMOVED lines=9> */
.L_x_241:
[----:B------:R-:W-:Y:S05]  /*73c0*/  BSYNC B1 ;  /* 0x0000000000017941 */ /* 0x000fea0003800000 */
.L_x_240:
        /* <DEDUP_REMOVED lines=9> */
.L_x_243:
[----:B------:R-:W-:Y:S05]  /*7460*/  BSYNC B1 ;  /* 0x0000000000017941 */ /* 0x000fea0003800000 */
.L_x_242:
        /* <DEDUP_REMOVED lines=9> */
.L_x_245:
[----:B------:R-:W-:Y:S05]  /*7500*/  BSYNC B1 ;  /* 0x0000000000017941 */ /* 0x000fea0003800000 */
.L_x_244:
        /* <DEDUP_REMOVED lines=9> */
.L_x_247:
[----:B------:R-:W-:Y:S05]  /*75a0*/  BSYNC B1 ;  /* 0x0000000000017941 */ /* 0x000fea0003800000 */
.L_x_246:
        /* <DEDUP_REMOVED lines=9> */
.L_x_249:
[----:B------:R-:W-:Y:S05]  /*7640*/  BSYNC B1 ;  /* 0x0000000000017941 */ /* 0x000fea0003800000 */
.L_x_248:
        /* <DEDUP_REMOVED lines=9> */
.L_x_251:
[----:B------:R-:W-:Y:S05]  /*76e0*/  BSYNC B1 ;  /* 0x0000000000017941 */ /* 0x000fea0003800000 */
.L_x_250:
        /* <DEDUP_REMOVED lines=9> */
.L_x_253:
[----:B------:R-:W-:Y:S05]  /*7780*/  BSYNC B1 ;  /* 0x0000000000017941 */ /* 0x000fea0003800000 */
.L_x_252:
        /* <DEDUP_REMOVED lines=9> */
.L_x_255:
[----:B------:R-:W-:Y:S05]  /*7820*/  BSYNC B1 ;  /* 0x0000000000017941 */ /* 0x000fea0003800000 */
.L_x_254:
        /* <DEDUP_REMOVED lines=9> */
.L_x_257:
[----:B------:R-:W-:Y:S05]  /*78c0*/  BSYNC B1 ;  /* 0x0000000000017941 */ /* 0x000fea0003800000 */
.L_x_256:
        /* <DEDUP_REMOVED lines=9> */
.L_x_259:
[----:B------:R-:W-:Y:S05]  /*7960*/  BSYNC B1 ;  /* 0x0000000000017941 */ /* 0x000fea0003800000 */
.L_x_258:
        /* <DEDUP_REMOVED lines=9> */
.L_x_261:
[----:B------:R-:W-:Y:S05]  /*7a00*/  BSYNC B1 ;  /* 0x0000000000017941 */ /* 0x000fea0003800000 */
.L_x_260:
        /* <DEDUP_REMOVED lines=9> */
.L_x_263:
[----:B------:R-:W-:Y:S05]  /*7aa0*/  BSYNC B1 ;  /* 0x0000000000017941 */ /* 0x000fea0003800000 */
.L_x_262:
        /* <DEDUP_REMOVED lines=9> */
.L_x_265:
[----:B------:R-:W-:Y:S05]  /*7b40*/  BSYNC B1 ;  /* 0x0000000000017941 */ /* 0x000fea0003800000 */
.L_x_264:
        /* <DEDUP_REMOVED lines=9> */
.L_x_267:
[----:B------:R-:W-:Y:S05]  /*7be0*/  BSYNC B1 ;  /* 0x0000000000017941 */ /* 0x000fea0003800000 */
.L_x_266:
        /* <DEDUP_REMOVED lines=9> */
.L_x_269:
[----:B------:R-:W-:Y:S05]  /*7c80*/  BSYNC B1 ;  /* 0x0000000000017941 */ /* 0x000fea0003800000 */
.L_x_268:
        /* <DEDUP_REMOVED lines=9> */
.L_x_271:
[----:B------:R-:W-:Y:S05]  /*7d20*/  BSYNC B1 ;  /* 0x0000000000017941 */ /* 0x000fea0003800000 */
.L_x_270:
        /* <DEDUP_REMOVED lines=9> */
.L_x_273:
[----:B------:R-:W-:Y:S05]  /*7dc0*/  BSYNC B1 ;  /* 0x0000000000017941 */ /* 0x000fea0003800000 */
.L_x_272:
        /* <DEDUP_REMOVED lines=9> */
.L_x_275:
[----:B------:R-:W-:Y:S05]  /*7e60*/  BSYNC B1 ;  /* 0x0000000000017941 */ /* 0x000fea0003800000 */
.L_x_274:
[----:B012--5:R-:W-:Y:S01]  /*7e70*/  IMAD.U32 R4, R172, 0x10000, RZ ;  /* 0x00010000ac047824 */ /* 0x027fe200078e00ff */
        /* <DEDUP_REMOVED lines=8> */
.L_x_277:
[----:B------:R-:W-:Y:S05]  /*7f00*/  BSYNC B1 ;  /* 0x0000000000017941 */ /* 0x000fea0003800000 */
.L_x_276:
[----:B0----5:R-:W-:Y:S01]  /*7f10*/  IMAD.U32 R4, R172, 0x10000, RZ ;  /* 0x00010000ac047824 */ /* 0x021fe200078e00ff */
[----:B------:R-:W-:Y:S01]  /*7f20*/  ISETP.GT.AND P1, PT, R0, 0x79, P1 ;  /* 0x000000790000780c */ /* 0x000fe20000f24270 */
[----:B------:R-:W-:Y:S01]  /*7f30*/  @P2 IMAD.MOV.U32 R5, RZ, RZ, R9 ;  /* 0x000000ffff052224 */ /* 0x000fe200078e0009 */
[----:B------:R-:W-:Y:S01]  /*7f40*/  BSSY B1, `(.L_x_278) ;  /* 0x0000008000017945 */ /* 0x000fe20003800000 */
[----:B------:R-:W-:Y:S01]  /*7f50*/  FMUL R3, R4, R155 ;  /* 0x0000009b04037220 */ /* 0x000fe20000400000 */
[----:B------:R-:W-:-:S03]  /*7f60*/  @P2 IMAD.MOV.U32 R4, RZ, RZ, R8 ;  /* 0x000000ffff042224 */ /* 0x000fc600078e0008 */
[----:B------:R-:W-:-:S05]  /*7f70*/  FFMA R3, R86, R154, R3 ;  /* 0x0000009a56037223 */ /* 0x000fca0000000003 */
[----:B------:R-:W-:-:S05]  /*7f80*/  F2FP.BF16.F32.PACK_AB R3, RZ, R3 ;  /* 0x00000003ff03723e */ /* 0x000fca00000010ff */
[----:B------:R0:W-:Y:S01]  /*7f90*/  @P2 STG.E.U16 desc[UR36][R4.64+0xf0], R3 ;  /* 0x0000f00304002986 */ /* 0x0001e2000c101524 */
[----:B------:R-:W-:Y:S05]  /*7fa0*/  @!P1 BRA `(.L_x_279) ;  /* 0x0000000000049947 */ /* 0x000fea0003800000 */
[----:B------:R2:W5:Y:S02]  /*7fb0*/  LDG.E.LTC128B.U16 R172, desc[UR36][R10.64+0xf2] ;  /* 0x0000f2240aac7981 */ /* 0x000564000c1e1520 */
.L_x_279:
[----:B------:R-:W-:Y:S05]  /*7fc0*/  BSYNC B1 ;  /* 0x0000000000017941 */ /* 0x000fea0003800000 */
.L_x_278:
[----:B------:R-:W-:Y:S05]  /*7fd0*/  @!P1 BRA `(.L_x_280) ;  /* 0x00000024004c9947 */ /* 0x000fea0003800000 */
[----:B-----5:R-:W-:-:S05]  /*7fe0*/  SHF.L.U32 R172, R172, 0x10, RZ ;  /* 0x00000010acac7819 */ /* 0x020fca00000006ff */
[----:B------:R-:W-:-:S04]  /*7ff0*/  FMUL R172, R172, R155 ;  /* 0x0000009bacac7220 */ /* 0x000fc80000400000 */
[----:B------:R-:W-:-:S05]  /*8000*/  FFMA R172, R87, R154, R172 ;  /* 0x0000009a57ac7223 */ /* 0x000fca00000000ac */
[----:B------:R-:W-:-:S05]  /*8010*/  F2FP.BF16.F32.PACK_AB R172, RZ, R172 ;  /* 0x000000acffac723e */ /* 0x000fca00000010ff */
[----:B------:R0:W-:Y:S01]  /*8020*/  STG.E.U16 desc[UR36][R8.64+0xf2], R172 ;  /* 0x0000f2ac08007986 */ /* 0x0001e2000c101524 */
[----:B------:R-:W-:Y:S05]  /*8030*/  BRA `(.L_x_280) ;  /* 0x0000002400347947 */ /* 0x000fea0003800000 */
.L_x_29:
[----:B------:R-:W-:Y:S01]  /*8040*/  ULDC.64 UR4, c[0x0][0x5c0] ;  /* 0x0001700000047ab9 */ /* 0x000fe20000000a00 */
[-C--:B------:R-:W-:Y:S01]  /*8050*/  FMUL R88, R88, R154.reuse ;  /* 0x0000009a58587220 */ /* 0x080fe20000400000 */
[----:B------:R-:W-:Y:S01]  /*8060*/  LEA R8, P0, R166, UR4, 0x1 ;  /* 0x00000004a6087c11 */ /* 0x000fe2000f8008ff */
[----:B------:R-:W-:Y:S01]  /*8070*/  IMAD.SHL.U32 R7, R4, 0x10, RZ ;  /* 0x0000001004077824 */ /* 0x000fe200078e00ff */
[----:B------:R-:W-:Y:S01]  /*8080*/  ISETP.GT.AND P2, PT, R0, 0x1, P3 ;  /* 0x000000010000780c */ /* 0x000fe20001f44270 */
[-C--:B------:R-:W-:Y:S01]  /*8090*/  FMUL R89, R89, R154.reuse ;  /* 0x0000009a59597220 */ /* 0x080fe20000400000 */
[----:B------:R-:W-:Y:S01]  /*80a0*/  LEA.HI.X R9, R166, UR5, R169, 0x1, P0 ;  /* 0x00000005a6097c11 */ /* 0x000fe200080f0ca9 */
[-C--:B------:R-:W-:Y:S01]  /*80b0*/  FMUL R90, R90, R154.reuse ;  /* 0x0000009a5a5a7220 */ /* 0x080fe20000400000 */
[----:B------:R-:W-:Y:S01]  /*80c0*/  ISETP.GT.AND P0, PT, R3, 0x8, PT ;  /* 0x000000080300780c */ /* 0x000fe20003f04270 */
[----:B------:R-:W-:Y:S01]  /*80d0*/  FMUL R91, R91, R154 ;  /* 0x0000009a5b5b7220 */ /* 0x000fe20000400000 */
[----:B------:R-:W-:Y:S01]  /*80e0*/  F2FP.BF16.F32.PACK_AB R88, RZ, R88 ;  /* 0x00000058ff58723e */ /* 0x000fe200000010ff */
[-C--:B------:R-:W-:Y:S01]  /*80f0*/  FMUL R92, R92, R154.reuse ;  /* 0x0000009a5c5c7220 */ /* 0x080fe20000400000 */
[----:B------:R-:W-:Y:S01]  /*8100*/  ISETP.GT.AND P4, PT, R0, RZ, P0 ;  /* 0x000000ff0000720c */ /* 0x000fe20000784270 */
[----:B------:R-:W-:Y:S01]  /*8110*/  FMUL R93, R93, R154 ;  /* 0x0000009a5d5d7220 */ /* 0x000fe20000400000 */
[----:B------:R-:W-:Y:S01]  /*8120*/  SHF.L.U64.HI R6, R4, 0x4, R5 ;  /* 0x0000000404067819 */ /* 0x000fe20000010205 */
[----:B------:R-:W-:Y:S01]  /*8130*/  @P1 STG.E.U16 desc[UR36][R8.64], R88 ;  /* 0x0000005808001986 */ /* 0x000fe2000c101524 */
[----:B------:R-:W-:Y:S01]  /*8140*/  IADD3 R10, P5, R7, R8, RZ ;  /* 0x00000008070a7210 */ /* 0x000fe20007fbe0ff */
[-C--:B------:R-:W-:Y:S01]  /*8150*/  FMUL R94, R94, R154.reuse ;  /* 0x0000009a5e5e7220 */ /* 0x080fe20000400000 */
[----:B------:R-:W-:Y:S01]  /*8160*/  ISETP.GT.AND P1, PT, R0, 0x1, P0 ;  /* 0x000000010000780c */ /* 0x000fe20000724270 */
[----:B------:R-:W-:Y:S01]  /*8170*/  FMUL R95, R95, R154 ;  /* 0x0000009a5f5f7220 */ /* 0x000fe20000400000 */
[----:B------:R-:W-:Y:S01]  /*8180*/  F2FP.BF16.F32.PACK_AB R89, RZ, R89 ;  /* 0x00000059ff59723e */ /* 0x000fe200000010ff */
[----:B------:R-:W-:Y:S01]  /*8190*/  IMAD.X R11, R6, 0x1, R9, P5 ;  /* 0x00000001060b7824 */ /* 0x000fe200028e0609 */
[----:B------:R-:W-:Y:S01]  /*81a0*/  F2FP.BF16.F32.PACK_AB R90, RZ, R90 ;  /* 0x0000005aff5a723e */ /* 0x000fe200000010ff */
[-C--:B------:R-:W-:Y:S01]  /*81b0*/  FMUL R96, R96, R154.reuse ;  /* 0x0000009a60607220 */ /* 0x080fe20000400000 */
[----:B------:R-:W-:Y:S01]  /*81c0*/  F2FP.BF16.F32.PACK_AB R91, RZ, R91 ;  /* 0x0000005bff5b723e */ /* 0x000fe200000010ff */
[----:B------:R-:W-:Y:S01]  /*81d0*/  @P2 STG.E.U16 desc[UR36][R8.64+0x2], R89 ;  /* 0x0000025908002986 */ /* 0x000fe2000c101524 */
[C---:B------:R-:W-:Y:S01]  /*81e0*/  ISETP.GT.AND P5, PT, R0.reuse, 0x9, P3 ;  /* 0x000000090000780c */ /* 0x040fe20001fa4270 */
[-C--:B------:R-:W-:Y:S01]  /*81f0*/  FMUL R97, R97, R154.reuse ;  /* 0x0000009a61617220 */ /* 0x080fe20000400000 */
[C---:B------:R-:W-:Y:S01]  /*8200*/  ISETP.GT.AND P2, PT, R0.reuse, 0x8, P0 ;  /* 0x000000080000780c */ /* 0x040fe20000744270 */
[----:B------:R-:W-:Y:S01]  /*8210*/  @P4 STG.E.U16 desc[UR36][R10.64], R90 ;  /* 0x0000005a0a004986 */ /* 0x000fe2000c101524 */
[----:B------:R-:W-:Y:S01]  /*8220*/  ISETP.GT.AND P4, PT, R0, 0x8, P3 ;  /* 0x000000080000780c */ /* 0x000fe20001f84270 */
[----:B------:R-:W-:Y:S01]  /*8230*/  FMUL R98, R98, R154 ;  /* 0x0000009a62627220 */ /* 0x000fe20000400000 */
[----:B------:R-:W-:Y:S01]  /*8240*/  F2FP.BF16.F32.PACK_AB R92, RZ, R92 ;  /* 0x0000005cff5c723e */ /* 0x000fe200000010ff */
[----:B------:R-:W-:Y:S01]  /*8250*/  @P1 STG.E.U16 desc[UR36][R10.64+0x2], R91 ;  /* 0x0000025b0a001986 */ /* 0x000fe2000c101524 */
[----:B------:R-:W-:Y:S01]  /*8260*/  ISETP.GT.AND P1, PT, R0, 0x9, P0 ;  /* 0x000000090000780c */ /* 0x000fe20000724270 */
[-C--:B------:R-:W-:Y:S01]  /*8270*/  FMUL R99, R99, R154.reuse ;  /* 0x0000009a63637220 */ /* 0x080fe20000400000 */
[----:B------:R-:W-:Y:S01]  /*8280*/  F2FP.BF16.F32.PACK_AB R93, RZ, R93 ;  /* 0x0000005dff5d723e */ /* 0x000fe200000010ff */
[----:B------:R-:W-:Y:S01]  /*8290*/  FMUL R100, R100, R154 ;  /* 0x0000009a64647220 */ /* 0x000fe20000400000 */
[----:B------:R-:W-:Y:S01]  /*82a0*/  F2FP.BF16.F32.PACK_AB R94, RZ, R94 ;  /* 0x0000005eff5e723e */ /* 0x000fe200000010ff */
[-C--:B------:R-:W-:Y:S01]  /*82b0*/  FMUL R101, R101, R154.reuse ;  /* 0x0000009a65657220 */ /* 0x080fe20000400000 */
[----:B------:R-:W-:Y:S01]  /*82c0*/  F2FP.BF16.F32.PACK_AB R95, RZ, R95 ;  /* 0x0000005fff5f723e */ /* 0x000fe200000010ff */
[----:B------:R-:W-:Y:S01]  /*82d0*/  FMUL R102, R102, R154 ;  /* 0x0000009a66667220 */ /* 0x000fe20000400000 */
[----:B------:R-:W-:Y:S01]  /*82e0*/  F2FP.BF16.F32.PACK_AB R96, RZ, R96 ;  /* 0x00000060ff60723e */ /* 0x000fe200000010ff */
[----:B------:R-:W-:Y:S01]  /*82f0*/  @P4 STG.E.U16 desc[UR36][R8.64+0x10], R92 ;  /* 0x0000105c08004986 */ /* 0x000fe2000c101524 */
[C---:B------:R-:W-:Y:S01]  /*8300*/  ISETP.GT.AND P4, PT, R0.reuse, 0x10, P3 ;  /* 0x000000100000780c */ /* 0x040fe20001f84270 */
[-C--:B------:R-:W-:Y:S01]  /*8310*/  FMUL R103, R103, R154.reuse ;  /* 0x0000009a67677220 */ /* 0x080fe20000400000 */
[----:B------:R-:W-:Y:S01]  /*8320*/  F2FP.BF16.F32.PACK_AB R97, RZ, R97 ;  /* 0x00000061ff61723e */ /* 0x000fe200000010ff */
[----:B------:R-:W-:Y:S01]  /*8330*/  @P5 STG.E.U16 desc[UR36][R8.64+0x12], R93 ;  /* 0x0000125d08005986 */ /* 0x000fe2000c101524 */
[----:B------:R-:W-:Y:S01]  /*8340*/  ISETP.GT.AND P5, PT, R0, 0x11, P0 ;  /* 0x000000110000780c */ /* 0x000fe200007a4270 */
        /* <DEDUP_REMOVED lines=74> */
[-C--:B------:R-:W-:Y:S01]  /*87f0*/  FMUL R125, R125, R154.reuse ;  /* 0x0000009a7d7d7220 */ /* 0x080fe20000400000 */
[----:B------:R-:W-:Y:S01]  /*8800*/  F2FP.BF16.F32.PACK_AB R119, RZ, R119 ;  /* 0x00000077ff77723e */ /* 0x000fe200000010ff */
[----:B------:R-:W-:Y:S01]  /*8810*/  FMUL R126, R126, R154 ;  /* 0x0000009a7e7e7220 */ /* 0x000fe20000400000 */
[----:B------:R-:W-:Y:S01]  /*8820*/  F2FP.BF16.F32.PACK_AB R120, RZ, R120 ;  /* 0x00000078ff78723e */ /* 0x000fe200000010ff */
        /* <DEDUP_REMOVED lines=64> */
[----:B------:R-:W-:Y:S01]  /*8c30*/  FMUL R145, R145, R154 ;  /* 0x0000009a91917220 */ /* 0x000fe20000400000 */
[----:B------:R-:W-:Y:S01]  /*8c40*/  F2FP.BF16.F32.PACK_AB R139, RZ, R139 ;  /* 0x0000008bff8b723e */ /* 0x000fe200000010ff */
[----:B------:R-:W-:Y:S01]  /*8c50*/  IMAD.SHL.U32 R21, R4, 0x100, RZ ;  /* 0x0000010004157824 */ /* 0x000fe200078e00ff */
[----:B------:R-:W-:Y:S01]  /*8c60*/  F2FP.BF16.F32.PACK_AB R140, RZ, R140 ;  /* 0x0000008cff8c723e */ /* 0x000fe200000010ff */
[----:B------:R-:W-:Y:S01]  /*8c70*/  @P1 STG.E.U16 desc[UR36][R8.64+0x90], R124 ;  /* 0x0000907c08001986 */ /* 0x000fe2000c101524 */
[----:B------:R-:W-:Y:S01]  /*8c80*/  ISETP.GT.AND P1, PT, R0, 0x50, P3 ;  /* 0x000000500000780c */ /* 0x000fe20001f24270 */
[-C--:B------:R-:W-:Y:S01]  /*8c90*/  FMUL R146, R146, R154.reuse ;  /* 0x0000009a92927220 */ /* 0x080fe20000400000 */
[----:B------:R-:W-:Y:S01]  /*8ca0*/  F2FP.BF16.F32.PACK_AB R141, RZ, R141 ;  /* 0x0000008dff8d723e */ /* 0x000fe200000010ff */
[----:B------:R-:W-:Y:S01]  /*8cb0*/  @P2 STG.E.U16 desc[UR36][R8.64+0x92], R125 ;  /* 0x0000927d08002986 */ /* 0x000fe2000c101524 */
[C---:B------:R-:W-:Y:S01]  /*8cc0*/  ISETP.GT.AND P2, PT, R0.reuse, 0x51, P3 ;  /* 0x000000510000780c */ /* 0x040fe20001f44270 */
[----:B------:R-:W-:Y:S01]  /*8cd0*/  FMUL R147, R147, R154 ;  /* 0x0000009a93937220 */ /* 0x000fe20000400000 */
        /* <DEDUP_REMOVED lines=12> */
[----:B------:R-:W-:Y:S01]  /*8da0*/  SHF.L.U64.HI R15, R4, 0x8, R5 ;  /* 0x00000008040f7819 */ /* 0x000fe20000010205 */
[----:B------:R-:W-:Y:S01]  /*8db0*/  @P2 STG.E.U16 desc[UR36][R8.64+0xa2], R129 ;  /* 0x0000a28108002986 */ /* 0x000fe2000c101524 */
[C---:B------:R-:W-:Y:S01]  /*8dc0*/  ISETP.GT.AND P2, PT, R0.reuse, 0x59, P3 ;  /* 0x000000590000780c */ /* 0x040fe20001f44270 */
        /* <DEDUP_REMOVED lines=56> */
[----:B------:R-:W-:Y:S01]  /*9150*/  FMUL R39, R39, R154 ;  /* 0x0000009a27277220 */ /* 0x000fe20000400000 */
[----:B------:R-:W-:Y:S01]  /*9160*/  F2FP.BF16.F32.PACK_AB R33, RZ, R33 ;  /* 0x00000021ff21723e */ /* 0x000fe200000010ff */
[----:B------:R-:W-:Y:S01]  /*9170*/  @P2 STG.E.U16 desc[UR36][R10.64+0xd0], R142 ;  /* 0x0000d08e0a002986 */ /* 0x000fe2000c101524 */
[----:B------:R-:W-:Y:S01]  /*9180*/  F2FP.BF16.F32.PACK_AB R34, RZ, R34 ;  /* 0x00000022ff22723e */ /* 0x000fe200000010ff */
[-C--:B------:R-:W-:Y:S01]  /*9190*/  FMUL R40, R40, R154.reuse ;  /* 0x0000009a28287220 */ /* 0x080fe20000400000 */
[----:B------:R-:W-:Y:S01]  /*91a0*/  F2FP.BF16.F32.PACK_AB R35, RZ, R35 ;  /* 0x00000023ff23723e */ /* 0x000fe200000010ff */
[----:B------:R-:W-:Y:S01]  /*91b0*/  FMUL R41, R41, R154 ;  /* 0x0000009a29297220 */ /* 0x000fe20000400000 */
[----:B------:R-:W-:Y:S01]  /*91c0*/  F2FP.BF16.F32.PACK_AB R36, RZ, R36 ;  /* 0x00000024ff24723e */ /* 0x000fe200000010ff */
[----:B------:R-:W-:Y:S01]  /*91d0*/  @P4 STG.E.U16 desc[UR36][R10.64+0xd2], R143 ;  /* 0x0000d28f0a004986 */ /* 0x000fe2000c101524 */
[----:B------:R-:W-:Y:S01]  /*91e0*/  ISETP.GT.AND P4, PT, R0, 0x71, P0 ;  /* 0x000000710000780c */ /* 0x000fe20000784270 */
[----:B------:R-:W-:Y:S01]  /*91f0*/  FMUL R42, R42, R154 ;  /* 0x0000009a2a2a7220 */ /* 0x000fe20000400000 */
[----:B------:R-:W-:Y:S01]  /*9200*/  F2FP.BF16.F32.PACK_AB R37, RZ, R37 ;  /* 0x00000025ff25723e */ /* 0x000fe200000010ff */
[----:B------:R-:W-:Y:S01]  /*9210*/  @P5 STG.E.U16 desc[UR36][R8.64+0xe0], R144 ;  /* 0x0000e09008005986 */ /* 0x000fe2000c101524 */
[----:B------:R-:W-:Y:S01]  /*9220*/  ISETP.GT.AND P5, PT, R0, 0x70, P0 ;  /* 0x000000700000780c */ /* 0x000fe200007a4270 */
[----:B------:R-:W-:Y:S01]  /*9230*/  @P1 IMAD.MOV.U32 R4, RZ, RZ, R8 ;  /* 0x000000ffff041224 */ /* 0x000fe200078e0008 */
[----:B------:R-:W-:Y:S01]  /*9240*/  F2FP.BF16.F32.PACK_AB R38, RZ, R38 ;  /* 0x00000026ff26723e */ /* 0x000fe200000010ff */
[----:B------:R-:W-:Y:S01]  /*9250*/  @P1 IMAD.MOV.U32 R5, RZ, RZ, R9 ;  /* 0x000000ffff051224 */ /* 0x000fe200078e0009 */
[----:B------:R-:W-:Y:S01]  /*9260*/  F2FP.BF16.F32.PACK_AB R39, RZ, R39 ;  /* 0x00000027ff27723e */ /* 0x000fe200000010ff */
[----:B------:R-:W-:Y:S01]  /*9270*/  FMUL R43, R43, R154 ;  /* 0x0000009a2b2b7220 */ /* 0x000fe20000400000 */
[----:B------:R-:W-:Y:S01]  /*9280*/  F2FP.BF16.F32.PACK_AB R40, RZ, R40 ;  /* 0x00000028ff28723e */ /* 0x000fe200000010ff */
[----:B------:R-:W-:Y:S01]  /*9290*/  FMUL R44, R44, R154 ;  /* 0x0000009a2c2c7220 */ /* 0x000fe20000400000 */
[----:B------:R0:W-:Y:S01]  /*92a0*/  @P1 STG.E.U16 desc[UR36][R4.64+0xe2], R145 ;  /* 0x0000e29104001986 */ /* 0x0001e2000c101524 */
[----:B------:R-:W-:Y:S01]  /*92b0*/  IADD3 R12, P1, P2, R7, R8, R21 ;  /* 0x00000008070c7210 */ /* 0x000fe20007a3e015 */
[-C--:B------:R-:W-:Y:S01]  /*92c0*/  FMUL R45, R45, R154.reuse ;  /* 0x0000009a2d2d7220 */ /* 0x080fe20000400000 */
[----:B------:R-:W-:Y:S01]  /*92d0*/  F2FP.BF16.F32.PACK_AB R41, RZ, R41 ;  /* 0x00000029ff29723e */ /* 0x000fe200000010ff */
[-C--:B------:R-:W-:Y:S01]  /*92e0*/  FMUL R46, R46, R154.reuse ;  /* 0x0000009a2e2e7220 */ /* 0x080fe20000400000 */
[----:B------:R-:W-:Y:S01]  /*92f0*/  IADD3.X R13, R6, R9, R15, P1, P2 ;  /* 0x00000009060d7210 */ /* 0x000fe20000fe440f */
[-C--:B------:R-:W-:Y:S01]  /*9300*/  FMUL R47, R47, R154.reuse ;  /* 0x0000009a2f2f7220 */ /* 0x080fe20000400000 */
[C---:B------:R-:W-:Y:S01]  /*9310*/  ISETP.GT.AND P1, PT, R3.reuse, 0x80, PT ;  /* 0x000000800300780c */ /* 0x040fe20003f24270 */
[-C--:B------:R-:W-:Y:S01]  /*9320*/  FMUL R48, R48, R154.reuse ;  /* 0x0000009a30307220 */ /* 0x080fe20000400000 */
[----:B------:R-:W-:Y:S01]  /*9330*/  ISETP.GT.AND P2, PT, R3, 0x88, PT ;  /* 0x000000880300780c */ /* 0x000fe20003f44270 */
[----:B------:R-:W-:Y:S01]  /*9340*/  FMUL R49, R49, R154 ;  /* 0x0000009a31317220 */ /* 0x000fe20000400000 */
[----:B------:R-:W-:Y:S01]  /*9350*/  F2FP.BF16.F32.PACK_AB R42, RZ, R42 ;  /* 0x0000002aff2a723e */ /* 0x000fe200000010ff */
[----:B0-----:R-:W-:Y:S01]  /*9360*/  @P5 IMAD.MOV.U32 R4, RZ, RZ, R10 ;  /* 0x000000ffff045224 */ /* 0x001fe200078e000a */
[----:B------:R-:W-:Y:S01]  /*9370*/  F2FP.BF16.F32.PACK_AB R43, RZ, R43 ;  /* 0x0000002bff2b723e */ /* 0x000fe200000010ff */
[----:B------:R-:W-:Y:S01]  /*9380*/  @P5 IMAD.MOV.U32 R5, RZ, RZ, R11 ;  /* 0x000000ffff055224 */ /* 0x000fe200078e000b */
[----:B------:R-:W-:Y:S01]  /*9390*/  F2FP.BF16.F32.PACK_AB R44, RZ, R44 ;  /* 0x0000002cff2c723e */ /* 0x000fe200000010ff */
[-C--:B------:R-:W-:Y:S01]  /*93a0*/  FMUL R50, R50, R154.reuse ;  /* 0x0000009a32327220 */ /* 0x080fe20000400000 */
[----:B------:R-:W-:Y:S01]  /*93b0*/  F2FP.BF16.F32.PACK_AB R45, RZ, R45 ;  /* 0x0000002dff2d723e */ /* 0x000fe200000010ff */
[-C--:B------:R-:W-:Y:S01]  /*93c0*/  FMUL R51, R51, R154.reuse ;  /* 0x0000009a33337220 */ /* 0x080fe20000400000 */
[----:B------:R0:W-:Y:S01]  /*93d0*/  @P5 STG.E.U16 desc[UR36][R4.64+0xe0], R146 ;  /* 0x0000e09204005986 */ /* 0x0001e2000c101524 */
[----:B------:R-:W-:Y:S01]  /*93e0*/  ISETP.GT.AND P5, PT, R0, 0x78, P3 ;  /* 0x000000780000780c */ /* 0x000fe20001fa4270 */
[-C--:B------:R-:W-:Y:S01]  /*93f0*/  FMUL R52, R52, R154.reuse ;  /* 0x0000009a34347220 */ /* 0x080fe20000400000 */
[C---:B------:R-:W-:Y:S01]  /*9400*/  ISETP.GT.AND P3, PT, R0.reuse, 0x79, P3 ;  /* 0x000000790000780c */ /* 0x040fe20001f64270 */
[----:B------:R-:W-:Y:S01]  /*9410*/  @P4 STG.E.U16 desc[UR36][R10.64+0xe2], R147 ;  /* 0x0000e2930a004986 */ /* 0x000fe2000c101524 */
[C---:B------:R-:W-:Y:S01]  /*9420*/  ISETP.GT.AND P4, PT, R0.reuse, 0x78, P0 ;  /* 0x000000780000780c */ /* 0x040fe20000784270 */
[-C--:B------:R-:W-:Y:S01]  /*9430*/  FMUL R53, R53, R154.reuse ;  /* 0x0000009a35357220 */ /* 0x080fe20000400000 */
[----:B------:R-:W-:Y:S01]  /*9440*/  ISETP.GT.AND P0, PT, R0, 0x79, P0 ;  /* 0x000000790000780c */ /* 0x000fe20000704270 */
[----:B------:R-:W-:Y:S01]  /*9450*/  FMUL R54, R54, R154 ;  /* 0x0000009a36367220 */ /* 0x000fe20000400000 */
[----:B------:R-:W-:Y:S01]  /*9460*/  F2FP.BF16.F32.PACK_AB R46, RZ, R46 ;  /* 0x0000002eff2e723e */ /* 0x000fe200000010ff */
[-C--:B------:R-:W-:Y:S01]  /*9470*/  FMUL R55, R55, R154.reuse ;  /* 0x0000009a37377220 */ /* 0x080fe20000400000 */
[----:B------:R-:W-:Y:S01]  /*9480*/  F2FP.BF16.F32.PACK_AB R47, RZ, R47 ;  /* 0x0000002fff2f723e */ /* 0x000fe200000010ff */
[----:B------:R-:W-:Y:S01]  /*9490*/  FMUL R56, R56, R154 ;  /* 0x0000009a38387220 */ /* 0x000fe20000400000 */
[----:B------:R-:W-:Y:S01]  /*94a0*/  F2FP.BF16.F32.PACK_AB R48, RZ, R48 ;  /* 0x00000030ff30723e */ /* 0x000fe200000010ff */
[----:B------:R-:W-:Y:S01]  /*94b0*/  @P5 STG.E.U16 desc[UR36][R8.64+0xf0], R148 ;  /* 0x0000f09408005986 */ /* 0x000fe2000c101524 */
[----:B0-----:R-:W-:Y:S01]  /*94c0*/  IADD3 R4, P5, R21, R8, RZ ;  /* 0x0000000815047210 */ /* 0x001fe20007fbe0ff */
[-C--:B------:R-:W-:Y:S01]  /*94d0*/  FMUL R57, R57, R154.reuse ;  /* 0x0000009a39397220 */ /* 0x080fe20000400000 */
[----:B------:R-:W-:Y:S01]  /*94e0*/  F2FP.BF16.F32.PACK_AB R49, RZ, R49 ;  /* 0x00000031ff31723e */ /* 0x000fe200000010ff */
[----:B------:R0:W-:Y:S01]  /*94f0*/  @P3 STG.E.U16 desc[UR36][R8.64+0xf2], R149 ;  /* 0x0000f29508003986 */ /* 0x0001e2000c101524 */
[C---:B------:R-:W-:Y:S01]  /*9500*/  ISETP.GT.AND P3, PT, R0.reuse, RZ, P1 ;  /* 0x000000ff0000720c */ /* 0x040fe20000f64270 */
[----:B------:R-:W-:Y:S01]  /*9510*/  IMAD.X R5, R15, 0x1, R9, P5 ;  /* 0x000000010f057824 */ /* 0x000fe200028e0609 */
[C---:B------:R-:W-:Y:S01]  /*9520*/  ISETP.GT.AND P5, PT, R0.reuse, RZ, P2 ;  /* 0x000000ff0000720c */ /* 0x040fe200017a4270 */
        /* <DEDUP_REMOVED lines=11> */
[----:B0-----:R-:W-:Y:S01]  /*95e0*/  IADD3 R8, P3, R7, R4, RZ ;  /* 0x0000000407087210 */ /* 0x001fe20007f7e0ff */
[----:B------:R-:W-:Y:S01]  /*95f0*/  FMUL R61, R61, R154 ;  /* 0x0000009a3d3d7220 */ /* 0x000fe20000400000 */
[----:B------:R-:W-:Y:S01]  /*9600*/  F2FP.BF16.F32.PACK_AB R53, RZ, R53 ;  /* 0x00000035ff35723e */ /* 0x000fe200000010ff */
[----:B------:R-:W-:Y:S01]  /*9610*/  @P4 STG.E.U16 desc[UR36][R4.64+0x2], R25 ;  /* 0x0000021904004986 */ /* 0x000fe2000c101524 */
[----:B------:R-:W-:Y:S01]  /*9620*/  IADD3 R14, P4, R7, R4, RZ ;  /* 0x00000004070e7210 */ /* 0x000fe20007f9e0ff */
[-C--:B------:R-:W-:Y:S01]  /*9630*/  FMUL R62, R62, R154.reuse ;  /* 0x0000009a3e3e7220 */ /* 0x080fe20000400000 */
[----:B------:R-:W-:Y:S01]  /*9640*/  IADD3.X R9, R6, R5, RZ, P3, !PT ;  /* 0x0000000506097210 */ /* 0x000fe20001ffe4ff */
[-C--:B------:R-:W-:Y:S01]  /*9650*/  FMUL R63, R63, R154.reuse ;  /* 0x0000009a3f3f7220 */ /* 0x080fe20000400000 */
[----:B------:R-:W-:Y:S01]  /*9660*/  ISETP.GT.AND P3, PT, R0, 0x9, P2 ;  /* 0x000000090000780c */ /* 0x000fe20001764270 */
[----:B------:R-:W-:Y:S01]  /*9670*/  IMAD.X R15, R6, 0x1, R5, P4 ;  /* 0x00000001060f7824 */ /* 0x000fe200020e0605 */
[----:B------:R-:W-:Y:S01]  /*9680*/  ISETP.GT.AND P4, PT, R0, 0x8, P1 ;  /* 0x000000080000780c */ /* 0x000fe20000f84270 */
[----:B------:R-:W-:Y:S01]  /*9690*/  FMUL R64, R64, R154 ;  /* 0x0000009a40407220 */ /* 0x000fe20000400000 */
[----:B------:R-:W-:Y:S01]  /*96a0*/  F2FP.BF16.F32.PACK_AB R54, RZ, R54 ;  /* 0x00000036ff36723e */ /* 0x000fe200000010ff */
[-C--:B------:R-:W-:Y:S01]  /*96b0*/  FMUL R65, R65, R154.reuse ;  /* 0x0000009a41417220 */ /* 0x080fe20000400000 */
        /* <DEDUP_REMOVED lines=13> */
[-C--:B------:R-:W-:Y:S01]  /*9790*/  FMUL R70, R70, R154.reuse ;  /* 0x0000009a46467220 */ /* 0x080fe20000400000 */
        /* <DEDUP_REMOVED lines=18> */
[--C-:B------:R-:W-:Y:S01]  /*98c0*/  @P0 IMAD.MOV.U32 R6, RZ, RZ, R12.reuse ;  /* 0x000000ffff060224 */ /* 0x100fe200078e000c */
[----:B------:R-:W-:Y:S01]  /*98d0*/  F2FP.BF16.F32.PACK_AB R62, RZ, R62 ;  /* 0x0000003eff3e723e */ /* 0x000fe200000010ff */
[--C-:B------:R-:W-:Y:S01]  /*98e0*/  @P0 IMAD.MOV.U32 R7, RZ, RZ, R13.reuse ;  /* 0x000000ffff070224 */ /* 0x100fe200078e000d */
[----:B------:R-:W-:Y:S01]  /*98f0*/  F2FP.BF16.F32.PACK_AB R63, RZ, R63 ;  /* 0x0000003fff3f723e */ /* 0x000fe200000010ff */
[----:B------:R-:W-:Y:S01]  /*9900*/  FMUL R75, R75, R154 ;  /* 0x0000009a4b4b7220 */ /* 0x000fe20000400000 */
[----:B------:R-:W-:Y:S01]  /*9910*/  F2FP.BF16.F32.PACK_AB R64, RZ, R64 ;  /* 0x00000040ff40723e */ /* 0x000fe200000010ff */
[-C--:B------:R-:W-:Y:S01]  /*9920*/  FMUL R76, R76, R154.reuse ;  /* 0x0000009a4c4c7220 */ /* 0x080fe20000400000 */
[----:B------:R0:W-:Y:S01]  /*9930*/  @P0 STG.E.U16 desc[UR36][R6.64+0x20], R34 ;  /* 0x0000202206000986 */ /* 0x0001e2000c101524 */
        /* <DEDUP_REMOVED lines=9> */
[----:B------:R-:W-:Y:S01]  /*99d0*/  FMUL R81, R81, R154 ;  /* 0x0000009a51517220 */ /* 0x000fe20000400000 */
[----:B------:R-:W-:Y:S01]  /*99e0*/  F2FP.BF16.F32.PACK_AB R69, RZ, R69 ;  /* 0x00000045ff45723e */ /* 0x000fe200000010ff */
[--C-:B0-----:R-:W-:Y:S01]  /*99f0*/  @P3 IMAD.MOV.U32 R6, RZ, RZ, R12.reuse ;  /* 0x000000ffff063224 */ /* 0x101fe200078e000c */
        /* <DEDUP_REMOVED lines=18> */
[----:B0-----:R-:W-:Y:S01]  /*9b20*/  @P0 IMAD.MOV.U32 R6, RZ, RZ, R12 ;  /* 0x000000ffff060224 */ /* 0x001fe200078e000c */
[----:B------:R-:W-:Y:S01]  /*9b30*/  F2FP.BF16.F32.PACK_AB R76, RZ, R76 ;  /* 0x0000004cff4c723e */ /* 0x000fe200000010ff */
[----:B------:R-:W-:Y:S01]  /*9b40*/  @P0 IMAD.MOV.U32 R7, RZ, RZ, R13 ;  /* 0x000000ffff070224 */ /* 0x000fe200078e000d */
[----:B------:R-:W-:Y:S01]  /*9b50*/  F2FP.BF16.F32.PACK_AB R77, RZ, R77 ;  /* 0x0000004dff4d723e */ /* 0x000fe200000010ff */
[----:B------:R-:W-:Y:S01]  /*9b60*/  FMUL R87, R87, R154 ;  /* 0x0000009a57577220 */ /* 0x000fe20000400000 */
[----:B------:R-:W-:-:S02]  /*9b70*/  F2FP.BF16.F32.PACK_AB R78, RZ, R78 ;  /* 0x0000004eff4e723e */ /* 0x000fc400000010ff */
[----:B------:R0:W-:Y:S01]  /*9b80*/  @P0 STG.E.U16 desc[UR36][R6.64+0x30], R38 ;  /* 0x0000302606000986 */ /* 0x0001e2000c101524 */
[----:B------:R-:W-:Y:S02]  /*9b90*/  ISETP.GT.AND P0, PT, R0, 0x20, P2 ;  /* 0x000000200000780c */ /* 0x000fe40001704270 */
[----:B------:R-:W-:Y:S02]  /*9ba0*/  F2FP.BF16.F32.PACK_AB R79, RZ, R79 ;  /* 0x0000004fff4f723e */ /* 0x000fe400000010ff */
[----:B------:R-:W-:Y:S02]  /*9bb0*/  F2FP.BF16.F32.PACK_AB R80, RZ, R80 ;  /* 0x00000050ff50723e */ /* 0x000fe400000010ff */
[----:B------:R-:W-:Y:S02]  /*9bc0*/  F2FP.BF16.F32.PACK_AB R81, RZ, R81 ;  /* 0x00000051ff51723e */ /* 0x000fe400000010ff */
[----:B------:R-:W-:Y:S02]  /*9bd0*/  F2FP.BF16.F32.PACK_AB R82, RZ, R82 ;  /* 0x00000052ff52723e */ /* 0x000fe400000010ff */
[----:B------:R-:W-:Y:S01]  /*9be0*/  F2FP.BF16.F32.PACK_AB R83, RZ, R83 ;  /* 0x00000053ff53723e */ /* 0x000fe200000010ff */
[----:B0-----:R-:W-:Y:S01]  /*9bf0*/  @P3 IMAD.MOV.U32 R6, RZ, RZ, R12 ;  /* 0x000000ffff063224 */ /* 0x001fe200078e000c */
[----:B------:R-:W-:Y:S01]  /*9c00*/  F2FP.BF16.F32.PACK_AB R84, RZ, R84 ;  /* 0x00000054ff54723e */ /* 0x000fe200000010ff */
[----:B------:R-:W-:Y:S01]  /*9c10*/  @P3 IMAD.MOV.U32 R7, RZ, RZ, R13 ;  /* 0x000000ffff073224 */ /* 0x000fe200078e000d */
[----:B------:R-:W-:-:S02]  /*9c20*/  F2FP.BF16.F32.PACK_AB R85, RZ, R85 ;  /* 0x00000055ff55723e */ /* 0x000fc400000010ff */
[----:B------:R-:W-:Y:S02]  /*9c30*/  F2FP.BF16.F32.PACK_AB R86, RZ, R86 ;  /* 0x00000056ff56723e */ /* 0x000fe400000010ff */
[----:B------:R0:W-:Y:S01]  /*9c40*/  @P3 STG.E.U16 desc[UR36][R6.64+0x32], R39 ;  /* 0x0000322706003986 */ /* 0x0001e2000c101524 */
[C---:B------:R-:W-:Y:S02]  /*9c50*/  ISETP.GT.AND P3, PT, R0.reuse, 0x21, P2 ;  /* 0x000000210000780c */ /* 0x040fe40001764270 */
[----:B------:R-:W-:Y:S01]  /*9c60*/  F2FP.BF16.F32.PACK_AB R87, RZ, R87 ;  /* 0x00000057ff57723e */ /* 0x000fe200000010ff */
[----:B------:R-:W-:Y:S01]  /*9c70*/  @P4 STG.E.U16 desc[UR36][R4.64+0x40], R40 ;  /* 0x0000402804004986 */ /* 0x000fe2000c101524 */
[----:B------:R-:W-:-:S03]  /*9c80*/  ISETP.GT.AND P4, PT, R0, 0x28, P1 ;  /* 0x000000280000780c */ /* 0x000fc60000f84270 */
[----:B------:R-:W-:Y:S01]  /*9c90*/  @P5 STG.E.U16 desc[UR36][R4.64+0x42], R41 ;  /* 0x0000422904005986 */ /* 0x000fe2000c101524 */
[----:B------:R-:W-:Y:S01]  /*9ca0*/  ISETP.GT.AND P5, PT, R0, 0x29, P1 ;  /* 0x000000290000780c */ /* 0x000fe20000fa4270 */
[----:B0-----:R-:W-:Y:S01]  /*9cb0*/  @P0 IMAD.MOV.U32 R6, RZ, RZ, R12 ;  /* 0x000000ffff060224 */ /* 0x001fe200078e000c */
[----:B------:R-:W-:-:S05]  /*9cc0*/  @P0 MOV R7, R13 ;  /* 0x0000000d00070202 */ /* 0x000fca0000000f00 */
[----:B------:R0:W-:Y:S01]  /*9cd0*/  @P0 STG.E.U16 desc[UR36][R6.64+0x40], R42 ;  /* 0x0000402a06000986 */ /* 0x0001e2000c101524 */
[----:B------:R-:W-:Y:S01]  /*9ce0*/  ISETP.GT.AND P0, PT, R0, 0x28, P2 ;  /* 0x000000280000780c */ /* 0x000fe20001704270 */
[----:B0-----:R-:W-:Y:S02]  /*9cf0*/  @P3 IMAD.MOV.U32 R6, RZ, RZ, R12 ;  /* 0x000000ffff063224 */ /* 0x001fe400078e000c */
[----:B------:R-:W-:-:S05]  /*9d00*/  @P3 IMAD.MOV.U32 R7, RZ, RZ, R13 ;  /* 0x000000ffff073224 */ /* 0x000fca00078e000d */
[----:B------:R0:W-:Y:S01]  /*9d10*/  @P3 STG.E.U16 desc[UR36][R6.64+0x42], R43 ;  /* 0x0000422b06003986 */ /* 0x0001e2000c101524 */
[----:B------:R-:W-:-:S03]  /*9d20*/  ISETP.GT.AND P3, PT, R0, 0x29, P2 ;  /* 0x000000290000780c */ /* 0x000fc60001764270 */
[----:B------:R-:W-:Y:S01]  /*9d30*/  @P4 STG.E.U16 desc[UR36][R4.64+0x50], R44 ;  /* 0x0000502c04004986 */ /* 0x000fe2000c101524 */
[----:B------:R-:W-:-:S03]  /*9d40*/  ISETP.GT.AND P4, PT, R0, 0x30, P1 ;  /* 0x000000300000780c */ /* 0x000fc60000f84270 */
[----:B------:R-:W-:Y:S01]  /*9d50*/  @P5 STG.E.U16 desc[UR36][R4.64+0x52], R45 ;  /* 0x0000522d04005986 */ /* 0x000fe2000c101524 */
[----:B------:R-:W-:Y:S01]  /*9d60*/  ISETP.GT.AND P5, PT, R0, 0x31, P1 ;  /* 0x000000310000780c */ /* 0x000fe20000fa4270 */
[----:B0-----:R-:W-:Y:S02]  /*9d70*/  @P0 IMAD.MOV.U32 R6, RZ, RZ, R12 ;  /* 0x000000ffff060224 */ /* 0x001fe400078e000c */
[----:B------:R-:W-:-:S05]  /*9d80*/  @P0 IMAD.MOV.U32 R7, RZ, RZ, R13 ;  /* 0x000000ffff070224 */ /* 0x000fca00078e000d */
        /* <DEDUP_REMOVED lines=14> */
[----:B0-----:R-:W-:Y:S01]  /*9e70*/  @P3 IMAD.MOV.U32 R6, RZ, RZ, R12 ;  /* 0x000000ffff063224 */ /* 0x001fe200078e000c */
[----:B------:R-:W-:-:S05]  /*9e80*/  @P3 MOV R7, R13 ;  /* 0x0000000d00073202 */ /* 0x000fca0000000f00 */
        /* <DEDUP_REMOVED lines=85> */
[C---:B------:R-:W-:Y:S02]  /*a3e0*/  ISETP.GT.AND P3, PT, R0.reuse, 0x78, P1 ;  /* 0x000000780000780c */ /* 0x040fe40000f64270 */
[C---:B------:R-:W-:Y:S01]  /*a3f0*/  ISETP.GT.AND P1, PT, R0.reuse, 0x79, P1 ;  /* 0x000000790000780c */ /* 0x040fe20000f24270 */
[----:B------:R-:W-:Y:S01]  /*a400*/  @P4 STG.E.U16 desc[UR36][R4.64+0xe0], R80 ;  /* 0x0000e05004004986 */ /* 0x000fe2000c101524 */
[----:B------:R-:W-:-:S03]  /*a410*/  ISETP.GT.AND P4, PT, R0, 0x71, P2 ;  /* 0x000000710000780c */ /* 0x000fc60001784270 */
[----:B------:R-:W-:Y:S01]  /*a420*/  @P5 STG.E.U16 desc[UR36][R4.64+0xe2], R81 ;  /* 0x0000e25104005986 */ /* 0x000fe2000c101524 */
[C---:B------:R-:W-:Y:S02]  /*a430*/  ISETP.GT.AND P5, PT, R0.reuse, 0x78, P2 ;  /* 0x000000780000780c */ /* 0x040fe400017a4270 */
[----:B------:R-:W-:Y:S01]  /*a440*/  ISETP.GT.AND P2, PT, R0, 0x79, P2 ;  /* 0x000000790000780c */ /* 0x000fe20001744270 */
[----:B0-----:R-:W-:Y:S01]  /*a450*/  @P0 IMAD.MOV.U32 R6, RZ, RZ, R12 ;  /* 0x000000ffff060224 */ /* 0x001fe200078e000c */
[----:B------:R-:W-:-:S05]  /*a460*/  @P0 MOV R7, R13 ;  /* 0x0000000d00070202 */ /* 0x000fca0000000f00 */
[----:B------:R0:W-:Y:S02]  /*a470*/  @P0 STG.E.U16 desc[UR36][R6.64+0xe0], R82 ;  /* 0x0000e05206000986 */ /* 0x0001e4000c101524 */
[----:B0-----:R-:W-:Y:S02]  /*a480*/  @P4 IMAD.MOV.U32 R6, RZ, RZ, R12 ;  /* 0x000000ffff064224 */ /* 0x001fe400078e000c */
[----:B------:R-:W-:-:S05]  /*a490*/  @P4 IMAD.MOV.U32 R7, RZ, RZ, R13 ;  /* 0x000000ffff074224 */ /* 0x000fca00078e000d */
[----:B------:R-:W-:Y:S04]  /*a4a0*/  @P4 STG.E.U16 desc[UR36][R6.64+0xe2], R83 ;  /* 0x0000e25306004986 */ /* 0x000fe8000c101524 */
[----:B------:R-:W-:Y:S04]  /*a4b0*/  @P3 STG.E.U16 desc[UR36][R4.64+0xf0], R84 ;  /* 0x0000f05404003986 */ /* 0x000fe8000c101524 */
[----:B------:R0:W-:Y:S02]  /*a4c0*/  @P1 STG.E.U16 desc[UR36][R4.64+0xf2], R85 ;  /* 0x0000f25504001986 */ /* 0x0001e4000c101524 */
[----:B0-----:R-:W-:-:S02]  /*a4d0*/  @P5 IMAD.MOV.U32 R4, RZ, RZ, R12 ;  /* 0x000000ffff045224 */ /* 0x001fc400078e000c */
[----:B------:R-:W-:-:S05]  /*a4e0*/  @P5 IMAD.MOV.U32 R5, RZ, RZ, R13 ;  /* 0x000000ffff055224 */ /* 0x000fca00078e000d */
[----:B------:R0:W-:Y:S04]  /*a4f0*/  @P5 STG.E.U16 desc[UR36][R4.64+0xf0], R86 ;  /* 0x0000f05604005986 */ /* 0x0001e8000c101524 */
[----:B------:R0:W-:Y:S02]  /*a500*/  @P2 STG.E.U16 desc[UR36][R12.64+0xf2], R87 ;  /* 0x0000f2570c002986 */ /* 0x0001e4000c101524 */
.L_x_280:
[----:B------:R-:W-:Y:S05]  /*a510*/  BSYNC B0 ;  /* 0x0000000000007941 */ /* 0x000fea0003800000 */
.L_x_28:
[----:B------:R-:W-:Y:S01]  /*a520*/  ULDC UR4, c[0x0][0xc] ;  /* 0x0000030000047ab9 */ /* 0x000fe20000000800 */
[----:B------:R-:W-:Y:S01]  /*a530*/  ULDC UR5, c[0x0][0x10] ;  /* 0x0000040000057ab9 */ /* 0x000fe20000000800 */
[----:B0-----:R-:W0:Y:S01]  /*a540*/  LDC R3, c[0x0][0x14] ;  /* 0x00000500ff037b82 */ /* 0x001e220000000800 */
[----:B------:R-:W-:Y:S01]  /*a550*/  UIMAD.WIDE.U32 UR4, UR4, UR5, URZ ;  /* 0x00000005040472a5 */ /* 0x000fe2000f8e003f */
[----:B------:R-:W-:Y:S01]  /*a560*/  PRMT R0, RZ, 0x7610, R0 ;  /* 0x00007610ff007816 */ /* 0x000fe20000000000 */
[----:B------:R-:W-:Y:S02]  /*a570*/  IMAD.MOV.U32 R153, RZ, RZ, -0x1 ;  /* 0xffffffffff997424 */ /* 0x000fe400078e00ff */
[----:B------:R-:W-:Y:S02]  /*a580*/  IMAD.MOV.U32 R23, RZ, RZ, -0x1 ;  /* 0xffffffffff177424 */ /* 0x000fe400078e00ff */
[----:B0-----:R-:W-:-:S04]  /*a590*/  IMAD.WIDE.U32 R16, R3, UR4, R16 ;  /* 0x0000000403107c25 */ /* 0x001fc8000f8e0010 */
[----:B------:R-:W-:Y:S01]  /*a5a0*/  IMAD R3, R3, UR5, RZ ;  /* 0x0000000503037c24 */ /* 0x000fe2000f8e02ff */
[----:B------:R-:W-:Y:S02]  /*a5b0*/  ULDC.64 UR4, c[0x0][0x650] ;  /* 0x0001940000047ab9 */ /* 0x000fe40000000a00 */
[----:B------:R-:W-:Y:S01]  /*a5c0*/  ISETP.GE.U32.AND P0, PT, R16, UR4, PT ;  /* 0x0000000410007c0c */ /* 0x000fe2000bf06070 */
[----:B------:R-:W-:-:S05]  /*a5d0*/  IMAD.IADD R17, R17, 0x1, R3 ;  /* 0x0000000111117824 */ /* 0x000fca00078e0203 */
[----:B------:R-:W-:-:S13]  /*a5e0*/  ISETP.GE.U32.AND.EX P0, PT, R17, UR5, PT, P0 ;  /* 0x0000000511007c0c */ /* 0x000fda000bf06100 */
[----:B------:R-:W-:Y:S05]  /*a5f0*/  @P0 BRA `(.L_x_281) ;  /* 0x0000000400640947 */ /* 0x000fea0003800000 */
[----:B------:R-:W0:Y:S01]  /*a600*/  S2R R12, SR_CTAID.X ;  /* 0x00000000000c7919 */ /* 0x000e220000002500 */
[----:B-12---:R-:W1:Y:S01]  /*a610*/  LDC.64 R10, c[0x0][0x628] ;  /* 0x00018a00ff0a7b82 */ /* 0x006e620000000a00 */
[----:B------:R-:W-:Y:S01]  /*a620*/  ULDC UR4, c[0x0][0x150] ;  /* 0x0000540000047ab9 */ /* 0x000fe20000000800 */
[----:B------:R-:W-:Y:S01]  /*a630*/  IMAD.MOV.U32 R8, RZ, RZ, R16 ;  /* 0x000000ffff087224 */ /* 0x000fe200078e0010 */
[----:B------:R-:W2:Y:S01]  /*a640*/  S2R R24, SR_CTAID.Y ;  /* 0x0000000000187919 */ /* 0x000ea20000002600 */
[----:B------:R-:W-:-:S04]  /*a650*/  IMAD.MOV.U32 R9, RZ, RZ, R17 ;  /* 0x000000ffff097224 */ /* 0x000fc800078e0011 */
[----:B------:R-:W2:Y:S08]  /*a660*/  LDC R21, c[0x0][0x144] ;  /* 0x00005100ff157b82 */ /* 0x000eb00000000800 */
[----:B------:R-:W2:Y:S08]  /*a670*/  LDC R0, c[0x0][0x630] ;  /* 0x00018c00ff007b82 */ /* 0x000eb00000000800 */
[----:B------:R-:W2:Y:S01]  /*a680*/  LDC.64 R14, c[0x0][0x620] ;  /* 0x00018800ff0e7b82 */ /* 0x000ea20000000a00 */
[----:B-1----:R-:W-:-:S04]  /*a690*/  ISETP.NE.U32.AND P0, PT, R10, RZ, PT ;  /* 0x000000ff0a00720c */ /* 0x002fc80003f05070 */
[----:B------:R-:W-:Y:S02]  /*a6a0*/  ISETP.NE.AND.EX P0, PT, R11, RZ, PT, P0 ;  /* 0x000000ff0b00720c */ /* 0x000fe40003f05300 */
[----:B0-----:R-:W-:-:S05]  /*a6b0*/  I2FP.F32.U32 R3, R12 ;  /* 0x0000000c00037245 */ /* 0x001fca0000201000 */
[----:B------:R-:W-:-:S04]  /*a6c0*/  FMUL R3, R3, UR4 ;  /* 0x0000000403037c20 */ /* 0x000fc80008400000 */
[----:B------:R0:W1:Y:S02]  /*a6d0*/  F2I.U32.TRUNC.NTZ R20, R3 ;  /* 0x0000000300147305 */ /* 0x000064000020f000 */
[----:B------:R-:W-:Y:S05]  /*a6e0*/  @!P0 BRA `(.L_x_282) ;  /* 0x0000000000288947 */ /* 0x000fea0003800000 */
[----:B0-----:R-:W0:Y:S02]  /*a6f0*/  LDC R3, c[0x0][0x634] ;  /* 0x00018d00ff037b82 */ /* 0x001e240000000800 */
[----:B0-----:R-:W-:-:S04]  /*a700*/  IADD3 R3, P0, R16, R3, RZ ;  /* 0x0000000310037210 */ /* 0x001fc80007f1e0ff */
[----:B------:R-:W-:-:S05]  /*a710*/  IADD3.X R13, RZ, R17, RZ, P0, !PT ;  /* 0x00000011ff0d7210 */ /* 0x000fca00007fe4ff */
[----:B------:R-:W-:-:S04]  /*a720*/  IMAD.WIDE.U32 R4, R13, R10, RZ ;  /* 0x0000000a0d047225 */ /* 0x000fc800078e00ff */
[----:B------:R-:W-:-:S04]  /*a730*/  IMAD.WIDE.U32 R6, P0, R3, R11, R4 ;  /* 0x0000000b03067225 */ /* 0x000fc80007800004 */
[----:B------:R-:W-:-:S04]  /*a740*/  IMAD.WIDE.U32 R4, R3, R10, RZ ;  /* 0x0000000a03047225 */ /* 0x000fc800078e00ff */
[----:B------:R-:W-:Y:S01]  /*a750*/  IMAD.X R9, RZ, RZ, RZ, P0 ;  /* 0x000000ffff097224 */ /* 0x000fe200000e06ff */
[----:B------:R-:W-:Y:S01]  /*a760*/  IADD3 RZ, P0, R5, R6, RZ ;  /* 0x0000000605ff7210 */ /* 0x000fe20007f1e0ff */
[----:B------:R-:W-:-:S04]  /*a770*/  IMAD.MOV.U32 R8, RZ, RZ, R7 ;  /* 0x000000ffff087224 */ /* 0x000fc800078e0007 */
[----:B------:R-:W-:-:S08]  /*a780*/  IMAD.WIDE.U32.X R8, R13, R11, R8, P0 ;  /* 0x0000000b0d087225 */ /* 0x000fd000000e0408 */
.L_x_282:
[----:B------:R-:W3:Y:S01]  /*a790*/  LDC.64 R28, c[0x0][0x640] ;  /* 0x00019000ff1c7b82 */ /* 0x000ee20000000a00 */
[-CC-:B--2---:R-:W-:Y:S01]  /*a7a0*/  SHF.R.U64 R23, R8, R0.reuse, R9.reuse ;  /* 0x0000000008177219 */ /* 0x184fe20000001209 */
[----:B-1----:R-:W-:Y:S01]  /*a7b0*/  IMAD.MOV R20, RZ, RZ, -R20 ;  /* 0x000000ffff147224 */ /* 0x002fe200078e0a14 */
[----:B------:R-:W-:Y:S01]  /*a7c0*/  SHF.R.U32.HI R0, RZ, R0, R9 ;  /* 0x00000000ff007219 */ /* 0x000fe20000011609 */
[----:B------:R-:W-:Y:S01]  /*a7d0*/  ULDC UR4, c[0x0][0x154] ;  /* 0x0000550000047ab9 */ /* 0x000fe20000000800 */
[----:B0-----:R-:W-:Y:S01]  /*a7e0*/  IADD3 R3, P0, RZ, -R23, RZ ;  /* 0x80000017ff037210 */ /* 0x001fe20007f1e0ff */
[----:B------:R-:W-:Y:S02]  /*a7f0*/  IMAD R21, R21, R20, R12 ;  /* 0x0000001415157224 */ /* 0x000fe400078e020c */
[----:B------:R-:W0:Y:S01]  /*a800*/  LDC R6, c[0x0][0x618] ;  /* 0x00018600ff067b82 */ /* 0x000e220000000800 */
[----:B------:R-:W-:Y:S02]  /*a810*/  IMAD.MOV.U32 R7, RZ, RZ, 0x1 ;  /* 0x00000001ff077424 */ /* 0x000fe400078e00ff */
[----:B------:R-:W-:-:S04]  /*a820*/  IMAD.X R5, RZ, RZ, ~R0, P0 ;  /* 0x000000ffff057224 */ /* 0x000fc800000e0e00 */
[-C--:B------:R-:W-:Y:S01]  /*a830*/  IMAD R0, R5, R14.reuse, RZ ;  /* 0x0000000e05007224 */ /* 0x080fe200078e02ff */
[----:B------:R-:W1:Y:S01]  /*a840*/  LDC R8, c[0x0][0x608] ;  /* 0x00018200ff087b82 */ /* 0x000e620000000800 */
[----:B------:R-:W-:-:S04]  /*a850*/  IMAD.WIDE.U32 R4, R3, R14, R16 ;  /* 0x0000000e03047225 */ /* 0x000fc800078e0010 */
[----:B------:R-:W-:Y:S01]  /*a860*/  IMAD R3, R3, R15, R0 ;  /* 0x0000000f03037224 */ /* 0x000fe200078e0200 */
[----:B------:R-:W-:Y:S02]  /*a870*/  I2FP.F32.U32 R0, R24 ;  /* 0x0000001800007245 */ /* 0x000fe40000201000 */
[----:B------:R-:W2:Y:S01]  /*a880*/  LDC R26, c[0x0][0x658] ;  /* 0x00019600ff1a7b82 */ /* 0x000ea20000000800 */
[----:B------:R-:W-:Y:S01]  /*a890*/  IMAD.IADD R3, R5, 0x1, R3 ;  /* 0x0000000105037824 */ /* 0x000fe200078e0203 */
[----:B---3--:R-:W-:Y:S01]  /*a8a0*/  ISETP.NE.U32.AND P0, PT, R28, RZ, PT ;  /* 0x000000ff1c00720c */ /* 0x008fe20003f05070 */
[----:B------:R-:W-:Y:S01]  /*a8b0*/  FMUL R0, R0, UR4 ;  /* 0x0000000400007c20 */ /* 0x000fe20008400000 */
[----:B------:R-:W-:Y:S02]  /*a8c0*/  IMAD.MOV.U32 R5, RZ, RZ, -0x1 ;  /* 0xffffffffff057424 */ /* 0x000fe400078e00ff */
[----:B------:R-:W-:Y:S01]  /*a8d0*/  ISETP.NE.AND.EX P0, PT, R29, RZ, PT, P0 ;  /* 0x000000ff1d00720c */ /* 0x000fe20003f05300 */
[----:B------:R3:W2:Y:S01]  /*a8e0*/  F2I.U32.TRUNC.NTZ R13, R0 ;  /* 0x00000000000d7305 */ /* 0x0006a2000020f000 */
[----:B------:R-:W3:Y:S01]  /*a8f0*/  LDC R15, c[0x0][0x148] ;  /* 0x00005200ff0f7b82 */ /* 0x000ee20000000800 */
[----:B0-----:R-:W-:-:S02]  /*a900*/  SHF.R.U64 R12, R4, R6, R3 ;  /* 0x00000006040c7219 */ /* 0x001fc40000001203 */
[----:B------:R-:W-:-:S05]  /*a910*/  SHF.R.U32.HI R3, RZ, R6, R3 ;  /* 0x00000006ff037219 */ /* 0x000fca0000011603 */
[----:B------:R-:W0:Y:S01]  /*a920*/  LDC R20, c[0x0][0x600] ;  /* 0x00018000ff147b82 */ /* 0x000e220000000800 */
[-CC-:B-1----:R-:W-:Y:S02]  /*a930*/  SHF.R.U64 R10, R12, R8.reuse, R3.reuse ;  /* 0x000000080c0a7219 */ /* 0x182fe40000001203 */
[----:B------:R-:W-:-:S05]  /*a940*/  SHF.R.U32.HI R3, RZ, R8, R3 ;  /* 0x00000008ff037219 */ /* 0x000fca0000011603 */
[----:B------:R-:W1:Y:S01]  /*a950*/  LDC R27, c[0x0][0x648] ;  /* 0x00019200ff1b7b82 */ /* 0x000e620000000800 */
[-C--:B--2---:R-:W-:Y:S02]  /*a960*/  SHF.L.U32 R4, R5, R26.reuse, RZ ;  /* 0x0000001a05047219 */ /* 0x084fe400000006ff */
[--C-:B------:R-:W-:Y:S02]  /*a970*/  SHF.R.U64 R14, R10, R26, R3.reuse ;  /* 0x0000001a0a0e7219 */ /* 0x100fe40000001203 */
[----:B------:R-:W-:Y:S02]  /*a980*/  LOP3.LUT R25, RZ, R4, RZ, 0x33, !PT ;  /* 0x00000004ff197212 */ /* 0x000fe400078e33ff */
[-C--:B------:R-:W-:Y:S01]  /*a990*/  SHF.R.U32.HI R5, RZ, R26.reuse, R3 ;  /* 0x0000001aff057219 */ /* 0x080fe20000011603 */
[----:B------:R-:W2:Y:S01]  /*a9a0*/  LDC R30, c[0x0][0x638] ;  /* 0x00018e00ff1e7b82 */ /* 0x000ea20000000800 */
[----:B------:R-:W-:Y:S01]  /*a9b0*/  SHF.L.U32 R152, R7, R26, RZ ;  /* 0x0000001a07987219 */ /* 0x000fe200000006ff */
[----:B------:R-:W-:-:S06]  /*a9c0*/  IMAD.MOV.U32 R4, RZ, RZ, R14 ;  /* 0x000000ffff047224 */ /* 0x000fcc00078e000e */
[----:B------:R-:W0:Y:S01]  /*a9d0*/  LDC R31, c[0x0][0x610] ;  /* 0x00018400ff1f7b82 */ /* 0x000e220000000800 */
[----:B------:R-:W-:Y:S05]  /*a9e0*/  @!P0 BRA `(.L_x_283) ;  /* 0x0000000000288947 */ /* 0x000fea0003800000 */
[----:B------:R-:W4:Y:S02]  /*a9f0*/  LDC R3, c[0x0][0x64c] ;  /* 0x00019300ff037b82 */ /* 0x000f240000000800 */
[----:B----4-:R-:W-:-:S05]  /*aa00*/  IADD3 R3, P0, R14, R3, RZ ;  /* 0x000000030e037210 */ /* 0x010fca0007f1e0ff */
[----:B------:R-:W-:-:S04]  /*aa10*/  IMAD.X R11, RZ, RZ, R5, P0 ;  /* 0x000000ffff0b7224 */ /* 0x000fc800000e0605 */
[----:B------:R-:W-:-:S04]  /*aa20*/  IMAD.WIDE.U32 R4, R11, R28, RZ ;  /* 0x0000001c0b047225 */ /* 0x000fc800078e00ff */
[----:B------:R-:W-:-:S04]  /*aa30*/  IMAD.WIDE.U32 R6, P0, R3, R29, R4 ;  /* 0x0000001d03067225 */ /* 0x000fc80007800004 */
[----:B------:R-:W-:Y:S01]  /*aa40*/  IMAD.WIDE.U32 R4, R3, R28, RZ ;  /* 0x0000001c03047225 */ /* 0x000fe200078e00ff */
[----:B------:R-:W-:-:S03]  /*aa50*/  IADD3.X R9, RZ, RZ, RZ, P0, !PT ;  /* 0x000000ffff097210 */ /* 0x000fc600007fe4ff */
[----:B------:R-:W-:Y:S01]  /*aa60*/  IMAD.MOV.U32 R8, RZ, RZ, R7 ;  /* 0x000000ffff087224 */ /* 0x000fe200078e0007 */
[----:B------:R-:W-:-:S05]  /*aa70*/  IADD3 RZ, P0, R5, R6, RZ ;  /* 0x0000000605ff7210 */ /* 0x000fca0007f1e0ff */
[----:B------:R-:W-:-:S08]  /*aa80*/  IMAD.WIDE.U32.X R4, R11, R29, R8, P0 ;  /* 0x0000001d0b047225 */ /* 0x000fd000000e0408 */
.L_x_283:
[----:B------:R-:W-:Y:S01]  /*aa90*/  ISETP.NE.AND P0, PT, R2, 0x1, PT ;  /* 0x000000010200780c */ /* 0x000fe20003f05270 */
[----:B0-----:R-:W-:Y:S01]  /*aaa0*/  VIADD R7, R20, 0xffffffff ;  /* 0xffffffff14077836 */ /* 0x001fe20000000000 */
[----:B-1-3--:R-:W-:Y:S01]  /*aab0*/  SHF.R.U64 R0, R4, R27, R5 ;  /* 0x0000001b04007219 */ /* 0x00afe20000001205 */
[----:B------:R-:W-:Y:S01]  /*aac0*/  IMAD.MOV R13, RZ, RZ, -R13 ;  /* 0x000000ffff0d7224 */ /* 0x000fe200078e0a0d */
[----:B------:R-:W-:Y:S01]  /*aad0*/  LOP3.LUT R5, R10, R25, RZ, 0xc0, !PT ;  /* 0x000000190a057212 */ /* 0x000fe200078ec0ff */
[----:B------:R-:W-:Y:S02]  /*aae0*/  IMAD.MOV.U32 R4, RZ, RZ, 0x1 ;  /* 0x00000001ff047424 */ /* 0x000fe400078e00ff */
[----:B------:R-:W-:Y:S02]  /*aaf0*/  IMAD.MOV R3, RZ, RZ, -R0 ;  /* 0x000000ffff037224 */ /* 0x000fe400078e0a00 */
[----:B------:R-:W-:Y:S01]  /*ab00*/  IMAD R152, R152, R0, R5 ;  /* 0x0000000098987224 */ /* 0x000fe200078e0205 */
[----:B------:R-:W-:Y:S01]  /*ab10*/  LOP3.LUT R5, R12, R7, RZ, 0xc0, !PT ;  /* 0x000000070c057212 */ /* 0x000fe200078ec0ff */
[----:B--2---:R-:W-:-:S02]  /*ab20*/  IMAD R0, R3, R30, R14 ;  /* 0x0000001e03007224 */ /* 0x004fc400078e020e */
[----:B------:R-:W-:Y:S02]  /*ab30*/  @P0 IMAD R21, R15, R13, R24 ;  /* 0x0000000d0f150224 */ /* 0x000fe400078e0218 */
[----:B------:R-:W-:Y:S01]  /*ab40*/  IMAD R3, R0, R20, R5 ;  /* 0x0000001400037224 */ /* 0x000fe200078e0205 */
[----:B------:R-:W-:Y:S01]  /*ab50*/  PRMT R0, R4, 0x7610, R0 ;  /* 0x0000761004007816 */ /* 0x000fe20000000000 */
[----:B------:R-:W-:-:S05]  /*ab60*/  IMAD R152, R152, R31, R21 ;  /* 0x0000001f98987224 */ /* 0x000fca00078e0215 */
[----:B------:R-:W-:Y:S02]  /*ab70*/  SEL R153, R3, R152, !P0 ;  /* 0x0000009803997207 */ /* 0x000fe40004000000 */
[----:B------:R-:W-:-:S07]  /*ab80*/  SEL R152, R152, R3, !P0 ;  /* 0x0000000398987207 */ /* 0x000fce0004000000 */
.L_x_281:
[----:B------:R-:W-:-:S13]  /*ab90*/  LOP3.LUT P0, RZ, R0, 0xff, RZ, 0xc0, !PT ;  /* 0x000000ff00ff7812 */ /* 0x000fda000780c0ff */
[----:B------:R-:W-:Y:S05]  /*aba0*/  @P0 BRA `(.L_x_284) ;  /* 0xffffff6000e00947 */ /* 0x000fea000383ffff */
[----:B------:R-:W-:Y:S05]  /*abb0*/  EXIT ;  /* 0x000000000000794d */ /* 0x000fea0003800000 */
.L_x_3:
[----:B0-----:R-:W-:Y:S01]  /*abc0*/  ULDC.64 UR4, c[0x0][0x650] ;  /* 0x0001940000047ab9 */ /* 0x001fe20000000a00 */
[----:B------:R-:W-:Y:S01]  /*abd0*/  PRMT R6, RZ, 0x7610, R6 ;  /* 0x00007610ff067816 */ /* 0x000fe20000000006 */
[----:B------:R-:W-:Y:S01]  /*abe0*/  IMAD.MOV.U32 R7, RZ, RZ, -0x1 ;  /* 0xffffffffff077424 */ /* 0x000fe200078e00ff */
[----:B------:R-:W-:Y:S01]  /*abf0*/  ISETP.GE.U32.AND P0, PT, R16, UR4, PT ;  /* 0x0000000410007c0c */ /* 0x000fe2000bf06070 */
[----:B------:R-:W-:Y:S02]  /*ac00*/  IMAD.MOV.U32 R9, RZ, RZ, -0x1 ;  /* 0xffffffffff097424 */ /* 0x000fe400078e00ff */
[----:B------:R-:W-:Y:S01]  /*ac10*/  IMAD.MOV.U32 R8, RZ, RZ, -0x1 ;  /* 0xffffffffff087424 */ /* 0x000fe200078e00ff */
[----:B------:R-:W-:-:S13]  /*ac20*/  ISETP.GE.U32.AND.EX P0, PT, R17, UR5, PT, P0 ;  /* 0x0000000511007c0c */ /* 0x000fda000bf06100 */
[----:B------:R-:W-:Y:S05]  /*ac30*/  @P0 BRA `(.L_x_285) ;  /* 0x00000004005c0947 */ /* 0x000fea0003800000 */
[----:B------:R-:W0:Y:S01]  /*ac40*/  LDC.64 R12, c[0x0][0x628] ;  /* 0x00018a00ff0c7b82 */ /* 0x000e220000000a00 */
[----:B------:R-:W-:Y:S01]  /*ac50*/  IMAD.MOV.U32 R10, RZ, RZ, R16 ;  /* 0x000000ffff0a7224 */ /* 0x000fe200078e0010 */
[----:B------:R-:W-:-:S06]  /*ac60*/  MOV R11, R17 ;  /* 0x00000011000b7202 */ /* 0x000fcc0000000f00 */
        /* <DEDUP_REMOVED lines=15> */
.L_x_286:
[--C-:B------:R-:W-:Y:S01]  /*ad60*/  SHF.R.U64 R12, R10, R14, R11.reuse ;  /* 0x0000000e0a0c7219 */ /* 0x100fe2000000120b */
[----:B------:R-:W0:Y:S01]  /*ad70*/  LDC R22, c[0x0][0x618] ;  /* 0x00018600ff167b82 */ /* 0x000e220000000800 */
[----:B------:R-:W-:Y:S01]  /*ad80*/  I2FP.F32.U32 R6, R4 ;  /* 0x0000000400067245 */ /* 0x000fe20000201000 */
[----:B------:R-:W-:Y:S01]  /*ad90*/  ULDC UR4, c[0x0][0x150] ;  /* 0x0000540000047ab9 */ /* 0x000fe20000000800 */
[----:B------:R-:W-:Y:S02]  /*ada0*/  SHF.R.U32.HI R5, RZ, R14, R11 ;  /* 0x0000000eff057219 */ /* 0x000fe4000001160b */
[----:B------:R-:W-:Y:S01]  /*adb0*/  IADD3 R9, P0, RZ, -R12, RZ ;  /* 0x8000000cff097210 */ /* 0x000fe20007f1e0ff */
[----:B------:R-:W-:Y:S01]  /*adc0*/  FMUL R11, R6, UR4 ;  /* 0x00000004060b7c20 */ /* 0x000fe20008400000 */
[----:B------:R-:W-:Y:S01]  /*add0*/  ULDC UR4, c[0x0][0x154] ;  /* 0x0000550000047ab9 */ /* 0x000fe20000000800 */
[----:B------:R-:W1:Y:S02]  /*ade0*/  LDC.64 R24, c[0x0][0x640] ;  /* 0x00019000ff187b82 */ /* 0x000e640000000a00 */
[----:B------:R-:W-:-:S02]  /*adf0*/  IMAD.X R5, RZ, RZ, ~R5, P0 ;  /* 0x000000ffff057224 */ /* 0x000fc400000e0e05 */
[----:B------:R-:W2:Y:S01]  /*ae00*/  F2I.U32.TRUNC.NTZ R11, R11 ;  /* 0x0000000b000b7305 */ /* 0x000ea2000020f000 */
[----:B------:R-:W-:-:S03]  /*ae10*/  IMAD.WIDE.U32 R6, R9, R20, R16 ;  /* 0x0000001409067225 */ /* 0x000fc600078e0010 */
[----:B------:R-:W3:Y:S01]  /*ae20*/  LDC R13, c[0x0][0x144] ;  /* 0x00005100ff0d7b82 */ /* 0x000ee20000000800 */
[----:B------:R-:W-:-:S04]  /*ae30*/  IMAD R8, R5, R20, RZ ;  /* 0x0000001405087224 */ /* 0x000fc800078e02ff */
[----:B------:R-:W-:Y:S02]  /*ae40*/  IMAD R5, R9, R21, R8 ;  /* 0x0000001509057224 */ /* 0x000fe400078e0208 */
[----:B------:R-:W-:Y:S01]  /*ae50*/  IMAD.MOV.U32 R8, RZ, RZ, -0x1 ;  /* 0xffffffffff087424 */ /* 0x000fe200078e00ff */
[----:B------:R-:W4:Y:S01]  /*ae60*/  LDC R14, c[0x0][0x608] ;  /* 0x00018200ff0e7b82 */ /* 0x000f220000000800 */
[----:B------:R-:W-:Y:S01]  /*ae70*/  IMAD.IADD R5, R7, 0x1, R5 ;  /* 0x0000000107057824 */ /* 0x000fe200078e0205 */
[----:B------:R-:W-:-:S04]  /*ae80*/  I2FP.F32.U32 R7, R3 ;  /* 0x0000000300077245 */ /* 0x000fc80000201000 */
[-C--:B0-----:R-:W-:Y:S01]  /*ae90*/  SHF.R.U64 R10, R6, R22.reuse, R5 ;  /* 0x00000016060a7219 */ /* 0x081fe20000001205 */
[----:B--2---:R-:W-:Y:S01]  /*aea0*/  IMAD.MOV R6, RZ, RZ, -R11 ;  /* 0x000000ffff067224 */ /* 0x004fe200078e0a0b */
[----:B------:R-:W0:Y:S01]  /*aeb0*/  LDC R9, c[0x0][0x658] ;  /* 0x00019600ff097b82 */ /* 0x000e220000000800 */
[----:B-1----:R-:W-:Y:S01]  /*aec0*/  ISETP.NE.U32.AND P0, PT, R24, RZ, PT ;  /* 0x000000ff1800720c */ /* 0x002fe20003f05070 */
[----:B------:R-:W-:Y:S01]  /*aed0*/  FMUL R7, R7, UR4 ;  /* 0x0000000407077c20 */ /* 0x000fe20008400000 */
[----:B------:R-:W-:Y:S02]  /*aee0*/  SHF.R.U32.HI R5, RZ, R22, R5 ;  /* 0x00000016ff057219 */ /* 0x000fe40000011605 */
[----:B------:R-:W-:-:S03]  /*aef0*/  ISETP.NE.AND.EX P0, PT, R25, RZ, PT, P0 ;  /* 0x000000ff1900720c */ /* 0x000fc60003f05300 */
[----:B------:R-:W1:Y:S01]  /*af00*/  LDC R20, c[0x0][0x148] ;  /* 0x00005200ff147b82 */ /* 0x000e620000000800 */
[----:B---3--:R-:W-:Y:S02]  /*af10*/  IMAD R23, R13, R6, R4 ;  /* 0x000000060d177224 */ /* 0x008fe400078e0204 */
[----:B------:R-:W-:-:S05]  /*af20*/  IMAD.MOV.U32 R6, RZ, RZ, 0x1 ;  /* 0x00000001ff067424 */ /* 0x000fca00078e00ff */
[----:B------:R-:W2:Y:S01]  /*af30*/  LDC R21, c[0x0][0x600] ;  /* 0x00018000ff157b82 */ /* 0x000ea20000000800 */
[-CC-:B----4-:R-:W-:Y:S02]  /*af40*/  SHF.R.U64 R13, R10, R14.reuse, R5.reuse ;  /* 0x0000000e0a0d7219 */ /* 0x190fe40000001205 */
[----:B------:R-:W-:Y:S02]  /*af50*/  SHF.R.U32.HI R4, RZ, R14, R5 ;  /* 0x0000000eff047219 */ /* 0x000fe40000011605 */
[----:B------:R3:W4:Y:S03]  /*af60*/  F2I.U32.TRUNC.NTZ R14, R7 ;  /* 0x00000007000e7305 */ /* 0x000726000020f000 */
[----:B------:R-:W1:Y:S01]  /*af70*/  LDC R26, c[0x0][0x648] ;  /* 0x00019200ff1a7b82 */ /* 0x000e620000000800 */
[-C--:B0-----:R-:W-:Y:S02]  /*af80*/  SHF.L.U32 R8, R8, R9.reuse, RZ ;  /* 0x0000000908087219 */ /* 0x081fe400000006ff */
[----:B------:R-:W-:-:S02]  /*af90*/  SHF.R.U64 R15, R13, R9, R4 ;  /* 0x000000090d0f7219 */ /* 0x000fc40000001204 */
[-C--:B------:R-:W-:Y:S02]  /*afa0*/  SHF.R.U32.HI R5, RZ, R9.reuse, R4 ;  /* 0x00000009ff057219 */ /* 0x080fe40000011604 */
[----:B------:R-:W-:Y:S01]  /*afb0*/  SHF.L.U32 R22, R6, R9, RZ ;  /* 0x0000000906167219 */ /* 0x000fe200000006ff */
[----:B------:R-:W0:Y:S01]  /*afc0*/  LDC R27, c[0x0][0x638] ;  /* 0x00018e00ff1b7b82 */ /* 0x000e220000000800 */
[----:B------:R-:W-:Y:S02]  /*afd0*/  LOP3.LUT R28, RZ, R8, RZ, 0x33, !PT ;  /* 0x00000008ff1c7212 */ /* 0x000fe400078e33ff */
[----:B------:R-:W-:-:S05]  /*afe0*/  MOV R4, R15 ;  /* 0x0000000f00047202 */ /* 0x000fca0000000f00 */
        /* <DEDUP_REMOVED lines=12> */
.L_x_287:
[----:B------:R-:W-:Y:S01]  /*b0b0*/  ISETP.NE.AND P0, PT, R2, 0x1, PT ;  /* 0x000000010200780c */ /* 0x000fe20003f05270 */
[----:B--2---:R-:W-:Y:S01]  /*b0c0*/  VIADD R7, R21, 0xffffffff ;  /* 0xffffffff15077836 */ /* 0x004fe20000000000 */
[----:B-1----:R-:W-:Y:S01]  /*b0d0*/  SHF.R.U64 R5, R4, R26, R5 ;  /* 0x0000001a04057219 */ /* 0x002fe20000001205 */
[----:B------:R-:W-:Y:S01]  /*b0e0*/  IMAD.MOV R14, RZ, RZ, -R14 ;  /* 0x000000ffff0e7224 */ /* 0x000fe200078e0a0e */
[----:B------:R-:W-:Y:S01]  /*b0f0*/  LOP3.LUT R4, R13, R28, RZ, 0xc0, !PT ;  /* 0x0000001c0d047212 */ /* 0x000fe200078ec0ff */
[----:B------:R-:W-:Y:S01]  /*b100*/  IMAD.MOV.U32 R8, RZ, RZ, R12 ;  /* 0x000000ffff087224 */ /* 0x000fe200078e000c */
[----:B------:R-:W-:Y:S01]  /*b110*/  LOP3.LUT R10, R10, R7, RZ, 0xc0, !PT ;  /* 0x000000070a0a7212 */ /* 0x000fe200078ec0ff */
[----:B------:R-:W-:Y:S02]  /*b120*/  IMAD.MOV R6, RZ, RZ, -R5 ;  /* 0x000000ffff067224 */ /* 0x000fe400078e0a05 */
[----:B------:R-:W-:-:S04]  /*b130*/  IMAD R4, R22, R5, R4 ;  /* 0x0000000516047224 */ /* 0x000fc800078e0204 */
[----:B------:R-:W-:Y:S02]  /*b140*/  @P0 IMAD R23, R20, R14, R3 ;  /* 0x0000000e14170224 */ /* 0x000fe400078e0203 */
[----:B0-----:R-:W-:Y:S02]  /*b150*/  IMAD R3, R6, R27, R15 ;  /* 0x0000001b06037224 */ /* 0x001fe400078e020f */
[----:B------:R-:W-:Y:S02]  /*b160*/  IMAD R7, R4, R29, R23 ;  /* 0x0000001d04077224 */ /* 0x000fe400078e0217 */
[----:B------:R-:W-:Y:S02]  /*b170*/  IMAD R4, R3, R21, R10 ;  /* 0x0000001503047224 */ /* 0x000fe400078e020a */
[----:B------:R-:W-:-:S03]  /*b180*/  IMAD.MOV.U32 R6, RZ, RZ, 0x1 ;  /* 0x00000001ff067424 */ /* 0x000fc600078e00ff */
[----:B------:R-:W-:Y:S02]  /*b190*/  SEL R9, R4, R7, !P0 ;  /* 0x0000000704097207 */ /* 0x000fe40004000000 */
[----:B------:R-:W-:-:S07]  /*b1a0*/  SEL R7, R7, R4, !P0 ;  /* 0x0000000407077207 */ /* 0x000fce0004000000 */
.L_x_285:
[----:B------:R-:W-:-:S08]  /*b1b0*/  NOP ;  /* 0x0000000000007918 */ /* 0x000fd00000000000 */
[----:B------:R-:W0:-:S00]  /*b1c0*/  USETMAXREG.DEALLOC.CTAPOOL 0x28 ;  /* 0x00000028000079c8 */ /* 0x000e0000080e0500 */
[----:B0-----:R-:W-:-:S13]  /*b1d0*/  ISETP.NE.AND P0, PT, R0, RZ, PT ;  /* 0x000000ff0000720c */ /* 0x001fda0003f05270 */
[----:B------:R-:W-:Y:S05]  /*b1e0*/  @P0 EXIT ;  /* 0x000000000000094d */ /* 0x000fea0003800000 */
[----:B------:R-:W-:Y:S01]  /*b1f0*/  LOP3.LUT P0, RZ, R6, 0xff, RZ, 0xc0, !PT ;  /* 0x000000ff06ff7812 */ /* 0x000fe2000780c0ff */
[----:B------:R-:W-:Y:S01]  /*b200*/  IMAD.MOV.U32 R0, RZ, RZ, RZ ;  /* 0x000000ffff007224 */ /* 0x000fe200078e00ff */
[----:B------:R-:W-:-:S11]  /*b210*/  MOV R3, 0x1 ;  /* 0x0000000100037802 */ /* 0x000fd60000000f00 */
[----:B------:R-:W-:Y:S05]  /*b220*/  @!P0 BRA `(.L_x_288) ;  /* 0x0000000c00988947 */ /* 0x000fea0003800000 */
[----:B------:R-:W0:Y:S01]  /*b230*/  LDC R0, c[0x0][0x28c] ;  /* 0x0000a300ff007b82 */ /* 0x000e220000000800 */
[----:B------:R-:W-:Y:S01]  /*b240*/  ULDC UR5, c[0x0][0x658] ;  /* 0x0001960000057ab9 */ /* 0x000fe20000000800 */
[----:B------:R-:W-:Y:S01]  /*b250*/  UMOV UR7, 0xffffffff ;  /* 0xffffffff00077882 */ /* 0x000fe20000000000 */
[----:B------:R-:W-:Y:S01]  /*b260*/  ULDC UR6, c[0x0][0xc] ;  /* 0x0000030000067ab9 */ /* 0x000fe20000000800 */
[----:B------:R-:W-:Y:S01]  /*b270*/  USHF.L.U32 UR9, UR7, UR5, URZ ;  /* 0x0000000507097299 */ /* 0x000fe2000800063f */
[C---:B------:R-:W-:Y:S01]  /*b280*/  LOP3.LUT P2, RZ, R18.reuse, 0x7f, RZ, 0xc0, !PT ;  /* 0x0000007f12ff7812 */ /* 0x040fe2000784c0ff */
[----:B------:R-:W-:Y:S01]  /*b290*/  UMOV UR8, 0x1 ;  /* 0x0000000100087882 */ /* 0x000fe20000000000 */
[----:B------:R-:W-:Y:S01]  /*b2a0*/  ULDC UR7, c[0x0][0x10] ;  /* 0x0000040000077ab9 */ /* 0x000fe20000000800 */
[----:B------:R-:W-:Y:S01]  /*b2b0*/  LOP3.LUT P0, RZ, R18, 0x1f, RZ, 0xc0, !PT ;  /* 0x0000001f12ff7812 */ /* 0x000fe2000780c0ff */
[----:B------:R-:W-:Y:S01]  /*b2c0*/  UIMAD.WIDE.U32 UR6, UR6, UR7, URZ ;  /* 0x00000007060672a5 */ /* 0x000fe2000f8e003f */
[----:B------:R-:W-:Y:S01]  /*b2d0*/  BSSY B0, `(.L_x_288) ;  /* 0x00000db000007945 */ /* 0x000fe20003800000 */
[----:B------:R-:W-:Y:S01]  /*b2e0*/  USHF.L.U32 UR5, UR8, UR5, URZ ;  /* 0x0000000508057299 */ /* 0x000fe2000800063f */
[----:B------:R-:W-:Y:S01]  /*b2f0*/  IMAD.MOV.U32 R11, RZ, RZ, 0x1 ;  /* 0x00000001ff0b7424 */ /* 0x000fe200078e00ff */
[----:B------:R-:W-:Y:S01]  /*b300*/  LOP3.LUT R18, R19, 0x2, RZ, 0xfc, !PT ;  /* 0x0000000213127812 */ /* 0x000fe200078efcff */
[----:B------:R-:W-:Y:S01]  /*b310*/  ULDC UR8, c[0x0][0x14] ;  /* 0x0000050000087ab9 */ /* 0x000fe20000000800 */
[----:B------:R-:W-:Y:S01]  /*b320*/  PLOP3.LUT P0, PT, P0, P2, PT, 0x8a, 0x0 ;  /* 0x000000000000781c */ /* 0x000fe20000705172 */
[----:B------:R-:W-:-:S02]  /*b330*/  UIMAD.WIDE.U32 UR28, UR6, UR8, URZ ;  /* 0x00000008061c72a5 */ /* 0x000fc4000f8e003f */
[----:B------:R-:W-:Y:S01]  /*b340*/  UIMAD UR18, UR7, UR8, URZ ;  /* 0x00000008071272a4 */ /* 0x000fe2000f8e023f */
[----:B------:R-:W-:Y:S01]  /*b350*/  ULDC UR4, c[0x0][0x600] ;  /* 0x0001800000047ab9 */ /* 0x000fe20000000800 */
[----:B------:R-:W-:Y:S02]  /*b360*/  ULOP3.LUT UR22, URZ, UR9, URZ, 0x33, !UPT ;  /* 0x000000093f167292 */ /* 0x000fe4000f8e333f */
[----:B------:R-:W-:Y:S01]  /*b370*/  UIADD3 UR4, UR4, -0x1, URZ ;  /* 0xffffffff04047890 */ /* 0x000fe2000fffe03f */
[----:B0-----:R-:W-:Y:S01]  /*b380*/  VIADD R0, R0, 0x3f ;  /* 0x0000003f00007836 */ /* 0x001fe20000000000 */
[----:B------:R-:W-:Y:S01]  /*b390*/  UIADD3 UR18, UR29, UR18, URZ ;  /* 0x000000121d127290 */ /* 0x000fe2000fffe03f */
[----:B------:R-:W-:-:S03]  /*b3a0*/  ULDC.64 UR32, c[0x0][0x198] ;  /* 0x0000660000207ab9 */ /* 0x000fc60000000a00 */
[----:B------:R-:W-:-:S04]  /*b3b0*/  SHF.R.S32.HI R3, RZ, 0x1f, R0 ;  /* 0x0000001fff037819 */ /* 0x000fc80000011400 */
[----:B------:R-:W-:Y:S01]  /*b3c0*/  LEA.HI R3, R3, R0, RZ, 0x6 ;  /* 0x0000000003037211 */ /* 0x000fe200078f30ff */
[----:B------:R-:W-:-:S03]  /*b3d0*/  IMAD.MOV.U32 R0, RZ, RZ, RZ ;  /* 0x000000ffff007224 */ /* 0x000fc600078e00ff */
[----:B------:R-:W-:Y:S01]  /*b3e0*/  SHF.R.S32.HI R13, RZ, 0x6, R3 ;  /* 0x00000006ff0d7819 */ /* 0x000fe20000011403 */
[----:B------:R-:W-:-:S04]  /*b3f0*/  IMAD.MOV.U32 R3, RZ, RZ, 0x1 ;  /* 0x00000001ff037424 */ /* 0x000fc800078e00ff */
[----:B------:R-:W-:-:S07]  /*b400*/  VIADD R10, R13, 0x1 ;  /* 0x000000010d0a7836 */ /* 0x000fce0000000000 */
.L_x_300:
[----:B------:R-:W-:-:S03]  /*b410*/  UMOV UR6, 0xffffffff ;  /* 0xffffffff00067882 */ /* 0x000fc60000000000 */
[----:B------:R-:W-:Y:S05]  /*b420*/  BRA.DIV UR6, `(.L_x_289) ;  /* 0x0000001206047947 */ /* 0x000fea000b800000 */
[----:B------:R-:W-:-:S13]  /*b430*/  ELECT P6, URZ, PT ;  /* 0x00000000003f782f */ /* 0x000fda00038c0000 */
.L_x_311:
[----:B------:R-:W-:Y:S04]  /*b440*/  BSSY B1, `(.L_x_290) ;  /* 0x0000051000017945 */ /* 0x000fe80003800000 */
[----:B------:R-:W-:Y:S05]  /*b450*/  @!P6 BRA `(.L_x_291) ;  /* 0x00000004003ce947 */ /* 0x000fea0003800000 */
[----:B------:R-:W0:Y:S02]  /*b460*/  LDC R4, c[0x0][0x28c] ;  /* 0x0000a300ff047b82 */ /* 0x000e240000000800 */
[----:B0-----:R-:W-:-:S13]  /*b470*/  ISETP.GE.AND P1, PT, R4, 0x1, PT ;  /* 0x000000010400780c */ /* 0x001fda0003f26270 */
[----:B------:R-:W-:Y:S05]  /*b480*/  @!P1 BRA `(.L_x_291) ;  /* 0x0000000400309947 */ /* 0x000fea0003800000 */
[----:B------:R-:W-:Y:S01]  /*b490*/  IMAD.SHL.U32 R14, R7, 0x100, RZ ;  /* 0x00000100070e7824 */ /* 0x000fe200078e00ff */
[----:B------:R-:W-:Y:S01]  /*b4a0*/  MOV R20, RZ ;  /* 0x000000ff00147202 */ /* 0x000fe20000000f00 */
[----:B------:R-:W-:Y:S02]  /*b4b0*/  IMAD.SHL.U32 R15, R9, 0x80, RZ ;  /* 0x00000080090f7824 */ /* 0x000fe400078e00ff */
[----:B------:R-:W-:Y:S02]  /*b4c0*/  IMAD.MOV.U32 R4, RZ, RZ, R10 ;  /* 0x000000ffff047224 */ /* 0x000fe400078e000a */
[----:B------:R-:W-:Y:S02]  /*b4d0*/  IMAD.MOV.U32 R5, RZ, RZ, R3 ;  /* 0x000000ffff057224 */ /* 0x000fe400078e0003 */
[----:B------:R-:W-:Y:S02]  /*b4e0*/  IMAD.MOV.U32 R6, RZ, RZ, R0 ;  /* 0x000000ffff067224 */ /* 0x000fe400078e0000 */
[----:B------:R-:W-:-:S02]  /*b4f0*/  VIADD R22, R14, 0x40 ;  /* 0x000000400e167836 */ /* 0x000fc40000000000 */
[C---:B------:R-:W-:Y:S02]  /*b500*/  VIADD R23, R14.reuse, 0x80 ;  /* 0x000000800e177836 */ /* 0x040fe40000000000 */
[----:B------:R-:W-:Y:S02]  /*b510*/  VIADD R24, R14, 0xc0 ;  /* 0x000000c00e187836 */ /* 0x000fe40000000000 */
[----:B------:R-:W-:-:S07]  /*b520*/  VIADD R25, R15, 0x40 ;  /* 0x000000400f197836 */ /* 0x000fce0000000000 */
.L_x_295:
[----:B------:R-:W0:Y:S01]  /*b530*/  S2R R12, SR_CgaCtaId ;  /* 0x00000000000c7919 */ /* 0x000e220000008800 */
[----:B------:R-:W-:Y:S01]  /*b540*/  MOV R7, 0x400 ;  /* 0x0000040000077802 */ /* 0x000fe20000000f00 */
[----:B------:R-:W1:Y:S03]  /*b550*/  @!P2 LDC R9, c[0x0][0x500] ;  /* 0x00014000ff09ab82 */ /* 0x000e660000000800 */
[----:B0-----:R-:W-:Y:S02]  /*b560*/  LEA R21, R12, R7, 0x18 ;  /* 0x000000070c157211 */ /* 0x001fe400078ec0ff */
[----:B------:R-:W-:-:S03]  /*b570*/  SHF.L.U32 R7, R5, 0x1f, RZ ;  /* 0x0000001f05077819 */ /* 0x000fc600000006ff */
[----:B------:R-:W-:-:S04]  /*b580*/  IMAD R12, R6, 0x8, R21 ;  /* 0x00000008060c7824 */ /* 0x000fc800078e0215 */
[----:B------:R-:W0:Y:S02]  /*b590*/  SYNCS.PHASECHK.TRANS64.TRYWAIT P1, [R12+URZ+0x20], R7 ;  /* 0x000020070c0075a7 */ /* 0x000e24000802017f */
[----:B01----:R-:W-:Y:S05]  /*b5a0*/  @!P1 BRA `(.L_x_292) ;  /* 0x0000000c00c49947 */ /* 0x003fea0003800000 */
.L_x_312:
[----:B0-----:R-:W-:Y:S01]  /*b5b0*/  PRMT R7, R18, 0x9910, RZ ;  /* 0x0000991012077816 */ /* 0x001fe200000000ff */
[----:B------:R0:W-:Y:S03]  /*b5c0*/  @!P2 SYNCS.ARRIVE.TRANS64 RZ, [R12+URZ], R9 ;  /* 0x000000090cffa9a7 */ /* 0x0001e6000800003f */
[----:B------:R-:W-:-:S13]  /*b5d0*/  ISETP.NE.AND P1, PT, R7, 0x2, PT ;  /* 0x000000020700780c */ /* 0x000fda0003f25270 */
[----:B0-----:R-:W-:Y:S05]  /*b5e0*/  @P1 BRA `(.L_x_293) ;  /* 0x0000000000041947 */ /* 0x001fea0003800000 */
[----:B------:R-:W-:Y:S01]  /*b5f0*/  BPT.TRAP 0x1 ;  /* 0x000000040000795c */ /* 0x000fe20000300000 */
.L_x_293:
[----:B------:R-:W-:Y:S05]  /*b600*/  @P0 BRA `(.L_x_294) ;  /* 0x0000000000040947 */ /* 0x000fea0003800000 */
[----:B------:R-:W-:Y:S01]  /*b610*/  BPT.TRAP 0x1 ;  /* 0x000000040000795c */ /* 0x000fe20000300000 */
.L_x_294:
[----:B------:R-:W-:Y:S01]  /*b620*/  R2UR UR23, R21 ;  /* 0x00000000151772ca */ /* 0x000fe200000e0000 */
[----:B------:R-:W-:Y:S01]  /*b630*/  UIADD3 UR6, UP0, UR32, 0xf0, URZ ;  /* 0x000000f020067890 */ /* 0x000fe2000ff1e03f */
[----:B------:R-:W-:Y:S01]  /*b640*/  LEA R21, R6, R21, 0xf ;  /* 0x0000001506157211 */ /* 0x000fe200078e78ff */
[----:B------:R-:W-:Y:S01]  /*b650*/  UMOV UR16, 0x0 ;  /* 0x0000000000107882 */ /* 0x000fe20000000000 */
[----:B------:R-:W-:Y:S01]  /*b660*/  R2UR UR9, R12 ;  /* 0x000000000c0972ca */ /* 0x000fe200000e0000 */
[----:B------:R-:W-:Y:S01]  /*b670*/  UIADD3.X UR7, URZ, UR33, URZ, UP0, !UPT ;  /* 0x000000213f077290 */ /* 0x000fe200087fe43f */
[----:B------:R-:W-:Y:S01]  /*b680*/  R2UR UR13, R21 ;  /* 0x00000000150d72ca */ /* 0x000fe200000e0000 */
[----:B------:R-:W-:Y:S01]  /*b690*/  UMOV UR17, 0x10000000 ;  /* 0x1000000000117882 */ /* 0x000fe20000000000 */
[----:B------:R-:W-:Y:S01]  /*b6a0*/  R2UR UR10, R14 ;  /* 0x000000000e0a72ca */ /* 0x000fe200000e0000 */
[----:B------:R-:W-:Y:S01]  /*b6b0*/  VIADD R4, R4, 0xffffffff ;  /* 0xffffffff04047836 */ /* 0x000fe20000000000 */
[----:B------:R-:W-:Y:S01]  /*b6c0*/  R2UR UR11, R20 ;  /* 0x00000000140b72ca */ /* 0x000fe200000e0000 */
[----:B------:R-:W-:Y:S01]  /*b6d0*/  UIADD3 UR14, UP1, UR32, 0x1f0, URZ ;  /* 0x000001f0200e7890 */ /* 0x000fe2000ff3e03f */
[----:B------:R-:W-:Y:S01]  /*b6e0*/  R2UR UR12, R8 ;  /* 0x00000000080c72ca */ /* 0x000fe200000e0000 */
[----:B------:R-:W-:Y:S01]  /*b6f0*/  UIADD3 UR23, UR23, 0x20100, URZ ;  /* 0x0002010017177890 */ /* 0x000fe2000fffe03f */
[----:B------:R-:W-:Y:S01]  /*b700*/  R2UR UR24, R22 ;  /* 0x00000000161872ca */ /* 0x000fe200000e0000 */
[----:B------:R-:W-:Y:S01]  /*b710*/  UIADD3.X UR15, URZ, UR33, URZ, UP1, !UPT ;  /* 0x000000213f0f7290 */ /* 0x000fe20008ffe43f */
[C---:B------:R-:W-:Y:S01]  /*b720*/  R2UR UR27, R6.reuse ;  /* 0x00000000061b72ca */ /* 0x040fe200000e0000 */
[----:B------:R-:W-:Y:S01]  /*b730*/  VIADD R6, R6, 0x1 ;  /* 0x0000000106067836 */ /* 0x000fe20000000000 */
[----:B------:R-:W-:Y:S01]  /*b740*/  R2UR UR25, R23 ;  /* 0x00000000171972ca */ /* 0x000fe200000e0000 */
[----:B------:R-:W-:Y:S01]  /*b750*/  UIADD3 UR8, UR13, 0x100, URZ ;  /* 0x000001000d087890 */ /* 0x000fe2000fffe03f */
[----:B------:R-:W-:Y:S01]  /*b760*/  R2UR UR26, R24 ;  /* 0x00000000181a72ca */ /* 0x000fe200000e0000 */
[----:B------:R-:W-:Y:S01]  /*b770*/  UIADD3 UR19, UR13, 0x2100, URZ ;  /* 0x000021000d137890 */ /* 0x000fe2000fffe03f */
[----:B------:R-:W-:Y:S01]  /*b780*/  R2UR UR30, R15 ;  /* 0x000000000f1e72ca */ /* 0x000fe200000e0000 */
[----:B------:R-:W-:Y:S01]  /*b790*/  UIADD3 UR20, UR13, 0x4100, URZ ;  /* 0x000041000d147890 */ /* 0x000fe2000fffe03f */
[----:B------:R-:W-:Y:S01]  /*b7a0*/  ISETP.GT.AND P3, PT, R4, 0x1, PT ;  /* 0x000000010400780c */ /* 0x000fe20003f64270 */
[----:B------:R-:W-:Y:S01]  /*b7b0*/  UIADD3 UR21, UR13, 0x6100, URZ ;  /* 0x000061000d157890 */ /* 0x000fe2000fffe03f */
[----:B------:R-:W-:Y:S01]  /*b7c0*/  ISETP.NE.AND P1, PT, R6, 0x4, PT ;  /* 0x000000040600780c */ /* 0x000fe20003f25270 */
[----:B------:R-:W-:Y:S01]  /*b7d0*/  VIADD R20, R20, 0x40 ;  /* 0x0000004014147836 */ /* 0x000fe20000000000 */
[----:B------:R0:W-:Y:S01]  /*b7e0*/  UTMALDG.3D [UR8], [UR6], desc[UR16] ;  /* 0x00001008060075b4 */ /* 0x0001e20008011000 */
[----:B------:R-:W-:Y:S01]  /*b7f0*/  ULEA UR13, UR27, UR23, 0xe ;  /* 0x000000171b0d7291 */ /* 0x000fe2000f8e703f */
[----:B------:R-:W-:-:S02]  /*b800*/  SEL R12, RZ, 0x1, P1 ;  /* 0x00000001ff0c7807 */ /* 0x000fc40000800000 */
[----:B------:R-:W-:Y:S02]  /*b810*/  SEL R6, R6, RZ, P1 ;  /* 0x000000ff06067207 */ /* 0x000fe40000800000 */
[----:B------:R-:W-:Y:S01]  /*b820*/  LOP3.LUT R5, R5, R12, RZ, 0x3c, !PT ;  /* 0x0000000c05057212 */ /* 0x000fe200078e3cff */
[----:B0-----:R-:W-:Y:S01]  /*b830*/  UMOV UR10, UR24 ;  /* 0x00000018000a7c82 */ /* 0x001fe20008000000 */
[----:B------:R-:W-:Y:S01]  /*b840*/  R2UR UR24, R25 ;  /* 0x00000000191872ca */ /* 0x000fe200000e0000 */
[----:B------:R-:W-:Y:S01]  /*b850*/  UMOV UR8, UR19 ;  /* 0x0000001300087c82 */ /* 0x000fe20008000000 */
[----:B------:R-:W-:Y:S01]  /*b860*/  UIADD3 UR19, UR13, 0x2000, URZ ;  /* 0x000020000d137890 */ /* 0x000fe2000fffe03f */
[----:B------:R0:W-:Y:S02]  /*b870*/  UTMALDG.3D [UR8], [UR6], desc[UR16] ;  /* 0x00001008060075b4 */ /* 0x0001e40008011000 */
[----:B0-----:R-:W-:Y:S01]  /*b880*/  UMOV UR8, UR20 ;  /* 0x0000001400087c82 */ /* 0x001fe20008000000 */
[----:B------:R-:W-:-:S02]  /*b890*/  UMOV UR10, UR25 ;  /* 0x00000019000a7c82 */ /* 0x000fc40008000000 */
[----:B------:R0:W-:Y:S02]  /*b8a0*/  UTMALDG.3D [UR8], [UR6], desc[UR16] ;  /* 0x00001008060075b4 */ /* 0x0001e40008011000 */
[----:B0-----:R-:W-:Y:S01]  /*b8b0*/  UMOV UR8, UR21 ;  /* 0x0000001500087c82 */ /* 0x001fe20008000000 */
[----:B------:R-:W-:Y:S02]  /*b8c0*/  UMOV UR10, UR26 ;  /* 0x0000001a000a7c82 */ /* 0x000fe40008000000 */
[----:B------:R0:W-:Y:S02]  /*b8d0*/  UTMALDG.3D [UR8], [UR6], desc[UR16] ;  /* 0x00001008060075b4 */ /* 0x0001e40008011000 */
[----:B0-----:R-:W-:Y:S01]  /*b8e0*/  UMOV UR8, UR13 ;  /* 0x0000000d00087c82 */ /* 0x001fe20008000000 */
[----:B------:R-:W-:Y:S02]  /*b8f0*/  UMOV UR10, UR30 ;  /* 0x0000001e000a7c82 */ /* 0x000fe40008000000 */
[----:B------:R0:W-:Y:S02]  /*b900*/  UTMALDG.3D [UR8], [UR14], desc[UR16] ;  /* 0x000010080e0075b4 */ /* 0x0001e40008011000 */
[----:B0-----:R-:W-:Y:S01]  /*b910*/  UMOV UR8, UR19 ;  /* 0x0000001300087c82 */ /* 0x001fe20008000000 */
[----:B------:R-:W-:-:S02]  /*b920*/  UMOV UR10, UR24 ;  /* 0x00000018000a7c82 */ /* 0x000fc40008000000 */
[----:B------:R0:W-:Y:S02]  /*b930*/  UTMALDG.3D [UR8], [UR14], desc[UR16] ;  /* 0x000010080e0075b4 */ /* 0x0001e40008011000 */
[----:B0-----:R-:W-:Y:S05]  /*b940*/  @P3 BRA `(.L_x_295) ;  /* 0xfffffff800f83947 */ /* 0x001fea000383ffff */
.L_x_291:
[----:B------:R-:W-:Y:S05]  /*b950*/  BSYNC B1 ;  /* 0x0000000000017941 */ /* 0x000fea0003800000 */
.L_x_290:
[----:B------:R-:W-:Y:S01]  /*b960*/  LOP3.LUT P3, RZ, R11, 0xff, RZ, 0xc0, !PT ;  /* 0x000000ff0bff7812 */ /* 0x000fe2000786c0ff */
[----:B------:R-:W-:Y:S01]  /*b970*/  IMAD.IADD R0, R13, 0x1, R0 ;  /* 0x000000010d007824 */ /* 0x000fe200078e0200 */
[----:B------:R-:W-:Y:S01]  /*b980*/  IADD3 R16, P4, R16, UR28, RZ ;  /* 0x0000001c10107c10 */ /* 0x000fe2000ff9e0ff */
[----:B------:R-:W-:Y:S01]  /*b990*/  ULDC.64 UR6, c[0x0][0x650] ;  /* 0x0001940000067ab9 */ /* 0x000fe20000000a00 */
[----:B------:R-:W-:Y:S01]  /*b9a0*/  BSSY B1, `(.L_x_296) ;  /* 0x000006b000017945 */ /* 0x000fe20003800000 */
[----:B------:R-:W-:Y:S01]  /*b9b0*/  IMAD.MOV.U32 R7, RZ, RZ, -0x1 ;  /* 0xffffffffff077424 */ /* 0x000fe200078e00ff */
[----:B------:R-:W-:Y:S01]  /*b9c0*/  SHF.R.U32.HI R4, RZ, 0x2, R0 ;  /* 0x00000002ff047819 */ /* 0x000fe20000011600 */
[----:B------:R-:W-:Y:S01]  /*b9d0*/  IMAD.MOV.U32 R9, RZ, RZ, -0x1 ;  /* 0xffffffffff097424 */ /* 0x000fe200078e00ff */
[----:B------:R-:W-:Y:S01]  /*b9e0*/  ISETP.GT.U32.AND P1, PT, R0, 0x3, PT ;  /* 0x000000030000780c */ /* 0x000fe20003f24070 */
[----:B------:R-:W-:Y:S01]  /*b9f0*/  IMAD.MOV.U32 R8, RZ, RZ, -0x1 ;  /* 0xffffffffff087424 */ /* 0x000fe200078e00ff */
[----:B------:R-:W-:-:S02]  /*ba00*/  LOP3.LUT R4, R4, 0x1, RZ, 0xc0, !PT ;  /* 0x0000000104047812 */ /* 0x000fc400078ec0ff */
[----:B------:R-:W-:Y:S01]  /*ba10*/  ISETP.LT.U32.AND P1, PT, R13, 0x4, P1 ;  /* 0x000000040d00780c */ /* 0x000fe20000f21070 */
[----:B------:R-:W0:Y:S01]  /*ba20*/  @P3 S2R R6, SR_CgaCtaId ;  /* 0x0000000000063919 */ /* 0x000e220000008800 */
[----:B------:R-:W-:Y:S02]  /*ba30*/  @P3 MOV R5, 0x400 ;  /* 0x0000040000053802 */ /* 0x000fe40000000f00 */
[----:B------:R-:W-:Y:S02]  /*ba40*/  IADD3.X R17, R17, UR18, RZ, P4, !PT ;  /* 0x0000001211117c10 */ /* 0x000fe4000a7fe4ff */
[----:B------:R-:W-:Y:S02]  /*ba50*/  ISETP.GE.U32.AND P4, PT, R16, UR6, PT ;  /* 0x0000000610007c0c */ /* 0x000fe4000bf86070 */
[----:B------:R-:W-:Y:S02]  /*ba60*/  LOP3.LUT R0, R0, 0x3, RZ, 0xc0, !PT ;  /* 0x0000000300007812 */ /* 0x000fe400078ec0ff */
[----:B------:R-:W-:-:S02]  /*ba70*/  PRMT R11, RZ, 0x7610, R11 ;  /* 0x00007610ff0b7816 */ /* 0x000fc4000000000b */
[----:B0-----:R-:W-:-:S04]  /*ba80*/  @P3 LEA R5, R6, R5, 0x18 ;  /* 0x0000000506053211 */ /* 0x001fc800078ec0ff */
[----:B------:R0:W-:Y:S01]  /*ba90*/  @P3 SYNCS.ARRIVE.TRANS64.A1T0 RZ, [R5+URZ+0x58], RZ ;  /* 0x000058ff05ff39a7 */ /* 0x0001e2000810003f */
[----:B------:R-:W-:Y:S02]  /*baa0*/  ISETP.NE.U32.AND P3, PT, R4, 0x1, PT ;  /* 0x000000010400780c */ /* 0x000fe40003f65070 */
[----:B------:R-:W-:Y:S02]  /*bab0*/  SEL R4, RZ, 0x1, !P1 ;  /* 0x00000001ff047807 */ /* 0x000fe40004800000 */
[----:B------:R-:W-:Y:S02]  /*bac0*/  ISETP.GE.U32.AND.EX P1, PT, R17, UR7, PT, P4 ;  /* 0x0000000711007c0c */ /* 0x000fe4000bf26140 */
[----:B------:R-:W-:-:S04]  /*bad0*/  ISETP.GT.U32.AND P3, PT, R13, 0x3, !P3 ;  /* 0x000000030d00780c */ /* 0x000fc80005f64070 */
[----:B0-----:R-:W-:-:S04]  /*bae0*/  SEL R5, RZ, 0x1, !P3 ;  /* 0x00000001ff057807 */ /* 0x001fc80005800000 */
[--C-:B------:R-:W-:Y:S02]  /*baf0*/  LOP3.LUT R3, R5, R3, R4.reuse, 0x96, !PT ;  /* 0x0000000305037212 */ /* 0x100fe400078e9604 */
[----:B------:R-:W-:Y:S01]  /*bb00*/  PRMT R4, RZ, 0x7610, R4 ;  /* 0x00007610ff047816 */ /* 0x000fe20000000004 */
[----:B------:R-:W-:Y:S06]  /*bb10*/  @P1 BRA `(.L_x_297) ;  /* 0x00000004004c1947 */ /* 0x000fec0003800000 */
[----:B------:R-:W-:Y:S01]  /*bb20*/  ULDC.64 UR6, c[0x0][0x628] ;  /* 0x00018a0000067ab9 */ /* 0x000fe20000000a00 */
[----:B------:R-:W0:Y:S01]  /*bb30*/  S2R R14, SR_CTAID.X ;  /* 0x00000000000e7919 */ /* 0x000e220000002500 */
[----:B------:R-:W-:Y:S01]  /*bb40*/  ISETP.NE.U32.AND P1, PT, RZ, UR6, PT ;  /* 0x00000006ff007c0c */ /* 0x000fe2000bf25070 */
[----:B------:R-:W-:Y:S01]  /*bb50*/  ULDC UR9, c[0x0][0x630] ;  /* 0x00018c0000097ab9 */ /* 0x000fe20000000800 */
[----:B------:R-:W-:Y:S01]  /*bb60*/  IMAD.MOV.U32 R4, RZ, RZ, R16 ;  /* 0x000000ffff047224 */ /* 0x000fe200078e0010 */
[----:B------:R-:W1:Y:S01]  /*bb70*/  S2R R12, SR_CTAID.Y ;  /* 0x00000000000c7919 */ /* 0x000e620000002600 */
[----:B------:R-:W-:Y:S02]  /*bb80*/  ISETP.NE.AND.EX P1, PT, RZ, UR7, PT, P1 ;  /* 0x00000007ff007c0c */ /* 0x000fe4000bf25310 */
[----:B------:R-:W-:-:S11]  /*bb90*/  MOV R5, R17 ;  /* 0x0000001100057202 */ /* 0x000fd60000000f00 */
[----:B------:R-:W-:Y:S05]  /*bba0*/  @!P1 BRA `(.L_x_298) ;  /* 0x0000000000289947 */ /* 0x000fea0003800000 */
[----:B------:R-:W-:Y:S02]  /*bbb0*/  ULDC UR8, c[0x0][0x634] ;  /* 0x00018d0000087ab9 */ /* 0x000fe40000000800 */
[----:B------:R-:W-:-:S05]  /*bbc0*/  IADD3 R9, P1, R16, UR8, RZ ;  /* 0x0000000810097c10 */ /* 0x000fca000ff3e0ff */
[----:B------:R-:W-:-:S04]  /*bbd0*/  IMAD.X R15, RZ, RZ, R17, P1 ;  /* 0x000000ffff0f7224 */ /* 0x000fc800008e0611 */
[----:B------:R-:W-:-:S04]  /*bbe0*/  IMAD.WIDE.U32 R6, R15, UR6, RZ ;  /* 0x000000060f067c25 */ /* 0x000fc8000f8e00ff */
[----:B------:R-:W-:-:S04]  /*bbf0*/  IMAD.WIDE.U32 R6, P1, R9, UR7, R6 ;  /* 0x0000000709067c25 */ /* 0x000fc8000f820006 */
[----:B------:R-:W-:-:S04]  /*bc00*/  IMAD.WIDE.U32 R8, R9, UR6, RZ ;  /* 0x0000000609087c25 */ /* 0x000fc8000f8e00ff */
[----:B------:R-:W-:Y:S01]  /*bc10*/  IMAD.X R5, RZ, RZ, RZ, P1 ;  /* 0x000000ffff057224 */ /* 0x000fe200008e06ff */
[----:B------:R-:W-:Y:S01]  /*bc20*/  IADD3 RZ, P1, R9, R6, RZ ;  /* 0x0000000609ff7210 */ /* 0x000fe20007f3e0ff */
[----:B------:R-:W-:-:S04]  /*bc30*/  IMAD.MOV.U32 R4, RZ, RZ, R7 ;  /* 0x000000ffff047224 */ /* 0x000fc800078e0007 */
[----:B------:R-:W-:-:S08]  /*bc40*/  IMAD.WIDE.U32.X R4, R15, UR7, R4, P1 ;  /* 0x000000070f047c25 */ /* 0x000fd000088e0404 */
.L_x_298:
[--C-:B------:R-:W-:Y:S01]  /*bc50*/  SHF.R.U64 R8, R4, UR9, R5.reuse ;  /* 0x0000000904087c19 */ /* 0x100fe20008001205 */
[----:B------:R-:W-:Y:S01]  /*bc60*/  ULDC.64 UR6, c[0x0][0x620] ;  /* 0x0001880000067ab9 */ /* 0x000fe20000000a00 */
[----:B------:R-:W-:Y:S01]  /*bc70*/  SHF.R.U32.HI R4, RZ, UR9, R5 ;  /* 0x00000009ff047c19 */ /* 0x000fe20008011605 */
[----:B------:R-:W2:Y:S01]  /*bc80*/  LDC R25, c[0x0][0x144] ;  /* 0x00005100ff197b82 */ /* 0x000ea20000000800 */
[----:B------:R-:W-:Y:S01]  /*bc90*/  IADD3 R7, P1, RZ, -R8, RZ ;  /* 0x80000008ff077210 */ /* 0x000fe20007f3e0ff */
[----:B------:R-:W-:Y:S01]  /*bca0*/  ULDC.64 UR10, c[0x0][0x640] ;  /* 0x00019000000a7ab9 */ /* 0x000fe20000000a00 */
[----:B0-----:R-:W-:Y:S01]  /*bcb0*/  I2FP.F32.U32 R9, R14 ;  /* 0x0000000e00097245 */ /* 0x001fe20000201000 */
[----:B------:R-:W-:Y:S02]  /*bcc0*/  ULDC UR8, c[0x0][0x608] ;  /* 0x0001820000087ab9 */ /* 0x000fe40000000800 */
[----:B------:R-:W-:Y:S01]  /*bcd0*/  IMAD.X R4, RZ, RZ, ~R4, P1 ;  /* 0x000000ffff047224 */ /* 0x000fe200008e0e04 */
[----:B------:R-:W-:Y:S01]  /*bce0*/  ISETP.NE.U32.AND P1, PT, RZ, UR10, PT ;  /* 0x0000000aff007c0c */ /* 0x000fe2000bf25070 */
[----:B------:R-:W0:Y:S02]  /*bcf0*/  LDC R21, c[0x0][0x148] ;  /* 0x00005200ff157b82 */ /* 0x000e240000000800 */
[----:B------:R-:W-:Y:S01]  /*bd00*/  IMAD R6, R4, UR6, RZ ;  /* 0x0000000604067c24 */ /* 0x000fe2000f8e02ff */
[----:B------:R-:W-:Y:S01]  /*bd10*/  ISETP.NE.AND.EX P1, PT, RZ, UR11, PT, P1 ;  /* 0x0000000bff007c0c */ /* 0x000fe2000bf25310 */
[----:B------:R-:W-:Y:S01]  /*bd20*/  IMAD.WIDE.U32 R4, R7, UR6, R16 ;  /* 0x0000000607047c25 */ /* 0x000fe2000f8e0010 */
[----:B------:R-:W-:-:S03]  /*bd30*/  ULDC UR6, c[0x0][0x150] ;  /* 0x0000540000067ab9 */ /* 0x000fc60000000800 */
[----:B------:R-:W-:Y:S02]  /*bd40*/  IMAD R7, R7, UR7, R6 ;  /* 0x0000000707077c24 */ /* 0x000fe4000f8e0206 */
[----:B------:R-:W-:Y:S01]  /*bd50*/  FMUL R6, R9, UR6 ;  /* 0x0000000609067c20 */ /* 0x000fe20008400000 */
[----:B------:R-:W-:Y:S01]  /*bd60*/  ULDC UR6, c[0x0][0x618] ;  /* 0x0001860000067ab9 */ /* 0x000fe20000000800 */
[----:B------:R-:W-:Y:S01]  /*bd70*/  ULDC UR7, c[0x0][0x154] ;  /* 0x0000550000077ab9 */ /* 0x000fe20000000800 */
[----:B------:R-:W-:-:S03]  /*bd80*/  IMAD.IADD R5, R5, 0x1, R7 ;  /* 0x0000000105057824 */ /* 0x000fc600078e0207 */
[----:B------:R-:W3:Y:S02]  /*bd90*/  F2I.U32.TRUNC.NTZ R6, R6 ;  /* 0x0000000600067305 */ /* 0x000ee4000020f000 */
[----:B------:R-:W-:Y:S02]  /*bda0*/  SHF.R.U64 R9, R4, UR6, R5 ;  /* 0x0000000604097c19 */ /* 0x000fe40008001205 */
[----:B-1----:R-:W-:-:S05]  /*bdb0*/  I2FP.F32.U32 R4, R12 ;  /* 0x0000000c00047245 */ /* 0x002fca0000201000 */
[----:B------:R-:W-:Y:S01]  /*bdc0*/  FMUL R22, R4, UR7 ;  /* 0x0000000704167c20 */ /* 0x000fe20008400000 */
[----:B------:R-:W-:Y:S01]  /*bdd0*/  SHF.R.U32.HI R4, RZ, UR6, R5 ;  /* 0x00000006ff047c19 */ /* 0x000fe20008011605 */
[----:B------:R-:W-:-:S03]  /*bde0*/  ULDC UR6, c[0x0][0x658] ;  /* 0x0001960000067ab9 */ /* 0x000fc60000000800 */
[--C-:B------:R-:W-:Y:S01]  /*bdf0*/  SHF.R.U64 R20, R9, UR8, R4.reuse ;  /* 0x0000000809147c19 */ /* 0x100fe20008001204 */
[----:B------:R-:W1:Y:S01]  /*be00*/  F2I.U32.TRUNC.NTZ R22, R22 ;  /* 0x0000001600167305 */ /* 0x000e62000020f000 */
[----:B------:R-:W-:Y:S01]  /*be10*/  SHF.R.U32.HI R5, RZ, UR8, R4 ;  /* 0x00000008ff057c19 */ /* 0x000fe20008011604 */
[----:B---3--:R-:W-:-:S03]  /*be20*/  IMAD.MOV R6, RZ, RZ, -R6 ;  /* 0x000000ffff067224 */ /* 0x008fc600078e0a06 */
[--C-:B------:R-:W-:Y:S01]  /*be30*/  SHF.R.U64 R15, R20, UR6, R5.reuse ;  /* 0x00000006140f7c19 */ /* 0x100fe20008001205 */
[----:B--2---:R-:W-:Y:S01]  /*be40*/  IMAD R14, R25, R6, R14 ;  /* 0x00000006190e7224 */ /* 0x004fe200078e020e */
[----:B------:R-:W-:-:S03]  /*be50*/  SHF.R.U32.HI R23, RZ, UR6, R5 ;  /* 0x00000006ff177c19 */ /* 0x000fc60008011605 */
[----:B------:R-:W-:Y:S02]  /*be60*/  IMAD.MOV.U32 R4, RZ, RZ, R15 ;  /* 0x000000ffff047224 */ /* 0x000fe400078e000f */
[----:B------:R-:W-:Y:S01]  /*be70*/  IMAD.MOV.U32 R5, RZ, RZ, R23 ;  /* 0x000000ffff057224 */ /* 0x000fe200078e0017 */
[----:B-1----:R-:W-:Y:S06]  /*be80*/  @!P1 BRA `(.L_x_299) ;  /* 0x0000000000289947 */ /* 0x002fec0003800000 */
[----:B------:R-:W-:Y:S02]  /*be90*/  ULDC UR6, c[0x0][0x64c] ;  /* 0x0001930000067ab9 */ /* 0x000fe40000000800 */
[----:B------:R-:W-:-:S04]  /*bea0*/  IADD3 R5, P1, R15, UR6, RZ ;  /* 0x000000060f057c10 */ /* 0x000fc8000ff3e0ff */
[----:B------:R-:W-:-:S05]  /*beb0*/  IADD3.X R23, RZ, R23, RZ, P1, !PT ;  /* 0x00000017ff177210 */ /* 0x000fca0000ffe4ff */
[----:B------:R-:W-:-:S04]  /*bec0*/  IMAD.WIDE.U32 R6, R23, UR10, RZ ;  /* 0x0000000a17067c25 */ /* 0x000fc8000f8e00ff */
[----:B------:R-:W-:-:S04]  /*bed0*/  IMAD.WIDE.U32 R6, P1, R5, UR11, R6 ;  /* 0x0000000b05067c25 */ /* 0x000fc8000f820006 */
[----:B------:R-:W-:-:S04]  /*bee0*/  IMAD.WIDE.U32 R4, R5, UR10, RZ ;  /* 0x0000000a05047c25 */ /* 0x000fc8000f8e00ff */
[----:B------:R-:W-:Y:S01]  /*bef0*/  IMAD.MOV.U32 R4, RZ, RZ, R7 ;  /* 0x000000ffff047224 */ /* 0x000fe200078e0007 */
[----:B------:R-:W-:Y:S01]  /*bf00*/  IADD3 RZ, P3, R5, R6, RZ ;  /* 0x0000000605ff7210 */ /* 0x000fe20007f7e0ff */
[----:B------:R-:W-:-:S04]  /*bf10*/  IMAD.X R5, RZ, RZ, RZ, P1 ;  /* 0x000000ffff057224 */ /* 0x000fc800008e06ff */
[----:B------:R-:W-:-:S08]  /*bf20*/  IMAD.WIDE.U32.X R4, R23, UR11, R4, P3 ;  /* 0x0000000b17047c25 */ /* 0x000fd000098e0404 */
.L_x_299:
[----:B------:R-:W-:Y:S01]  /*bf30*/  ISETP.NE.AND P1, PT, R2, 0x1, PT ;  /* 0x000000010200780c */ /* 0x000fe20003f25270 */
[----:B------:R-:W-:Y:S01]  /*bf40*/  ULDC UR6, c[0x0][0x648] ;  /* 0x0001920000067ab9 */ /* 0x000fe20000000800 */
[----:B------:R-:W-:Y:S01]  /*bf50*/  LOP3.LUT R20, R20, UR22, RZ, 0xc0, !PT ;  /* 0x0000001614147c12 */ /* 0x000fe2000f8ec0ff */
[----:B------:R-:W-:Y:S01]  /*bf60*/  IMAD.MOV R22, RZ, RZ, -R22 ;  /* 0x000000ffff167224 */ /* 0x000fe200078e0a16 */
[----:B------:R-:W-:Y:S01]  /*bf70*/  SHF.R.U64 R5, R4, UR6, R5 ;  /* 0x0000000604057c19 */ /* 0x000fe20008001205 */
[----:B------:R-:W-:Y:S01]  /*bf80*/  ULDC UR6, c[0x0][0x638] ;  /* 0x00018e0000067ab9 */ /* 0x000fe20000000800 */
[----:B------:R-:W-:Y:S01]  /*bf90*/  LOP3.LUT R6, R9, UR4, RZ, 0xc0, !PT ;  /* 0x0000000409067c12 */ /* 0x000fe2000f8ec0ff */
[----:B------:R-:W-:Y:S02]  /*bfa0*/  ULDC UR7, c[0x0][0x610] ;  /* 0x0001840000077ab9 */ /* 0x000fe40000000800 */
[----:B------:R-:W-:Y:S02]  /*bfb0*/  IMAD.MOV R4, RZ, RZ, -R5 ;  /* 0x000000ffff047224 */ /* 0x000fe400078e0a05 */
[----:B------:R-:W-:-:S02]  /*bfc0*/  IMAD R5, R5, UR5, R20 ;  /* 0x0000000505057c24 */ /* 0x000fc4000f8e0214 */
[----:B0-----:R-:W-:Y:S02]  /*bfd0*/  @P1 IMAD R14, R21, R22, R12 ;  /* 0x00000016150e1224 */ /* 0x001fe400078e020c */
[----:B------:R-:W-:Y:S01]  /*bfe0*/  IMAD R15, R4, UR6, R15 ;  /* 0x00000006040f7c24 */ /* 0x000fe2000f8e020f */
[----:B------:R-:W-:Y:S01]  /*bff0*/  ULDC UR6, c[0x0][0x600] ;  /* 0x0001800000067ab9 */ /* 0x000fe20000000800 */
[----:B------:R-:W-:Y:S02]  /*c000*/  IMAD R14, R5, UR7, R14 ;  /* 0x00000007050e7c24 */ /* 0x000fe4000f8e020e */
[----:B------:R-:W-:Y:S02]  /*c010*/  IMAD R15, R15, UR6, R6 ;  /* 0x000000060f0f7c24 */ /* 0x000fe4000f8e0206 */
[----:B------:R-:W-:-:S03]  /*c020*/  IMAD.MOV.U32 R4, RZ, RZ, 0x1 ;  /* 0x00000001ff047424 */ /* 0x000fc600078e00ff */
[----:B------:R-:W-:Y:S02]  /*c030*/  SEL R9, R15, R14, !P1 ;  /* 0x0000000e0f097207 */ /* 0x000fe40004800000 */
[----:B------:R-:W-:-:S07]  /*c040*/  SEL R7, R14, R15, !P1 ;  /* 0x0000000f0e077207 */ /* 0x000fce0004800000 */
.L_x_297:
[----:B------:R-:W-:Y:S05]  /*c050*/  BSYNC B1 ;  /* 0x0000000000017941 */ /* 0x000fea0003800000 */
.L_x_296:
[----:B------:R-:W-:-:S13]  /*c060*/  LOP3.LUT P1, RZ, R4, 0xff, RZ, 0xc0, !PT ;  /* 0x000000ff04ff7812 */ /* 0x000fda000782c0ff */
[----:B------:R-:W-:Y:S05]  /*c070*/  @P1 BRA `(.L_x_300) ;  /* 0xfffffff000e41947 */ /* 0x000fea000383ffff */
[----:B------:R-:W-:Y:S05]  /*c080*/  BSYNC B0 ;  /* 0x0000000000007941 */ /* 0x000fea0003800000 */
.L_x_288:
[----:B------:R-:W-:-:S03]  /*c090*/  UMOV UR6, 0xffffffff ;  /* 0xffffffff00067882 */ /* 0x000fc60000000000 */
[----:B------:R-:W-:Y:S05]  /*c0a0*/  BRA.DIV UR6, `(.L_x_301) ;  /* 0x0000000606187947 */ /* 0x000fea000b800000 */
[----:B------:R-:W-:-:S13]  /*c0b0*/  ELECT P6, URZ, PT ;  /* 0x00000000003f782f */ /* 0x000fda00038c0000 */
.L_x_315:
[----:B------:R-:W-:Y:S04]  /*c0c0*/  BSSY B0, `(.L_x_302) ;  /* 0x000002b000007945 */ /* 0x000fe80003800000 */
[----:B------:R-:W-:Y:S05]  /*c0d0*/  @!P6 BRA `(.L_x_303) ;  /* 0x0000000000a4e947 */ /* 0x000fea0003800000 */
[----:B------:R-:W-:-:S04]  /*c0e0*/  LOP3.LUT R19, R19, 0x2, RZ, 0xfc, !PT ;  /* 0x0000000213137812 */ /* 0x000fc800078efcff */
[----:B------:R-:W-:-:S13]  /*c0f0*/  ISETP.NE.AND P0, PT, R19, 0x3, PT ;  /* 0x000000031300780c */ /* 0x000fda0003f05270 */
[----:B------:R-:W-:Y:S05]  /*c100*/  @!P0 BRA `(.L_x_304) ;  /* 0x0000000000048947 */ /* 0x000fea0003800000 */
[----:B------:R-:W-:Y:S01]  /*c110*/  BPT.TRAP 0x1 ;  /* 0x000000040000795c */ /* 0x000fe20000300000 */
.L_x_304:
[----:B------:R-:W0:Y:S01]  /*c120*/  S2R R5, SR_CgaCtaId ;  /* 0x0000000000057919 */ /* 0x000e220000008800 */
[----:B------:R-:W-:Y:S02]  /*c130*/  MOV R2, 0x400 ;  /* 0x0000040000027802 */ /* 0x000fe40000000f00 */
[----:B------:R-:W-:Y:S02]  /*c140*/  SHF.L.U32 R4, R3, 0x1f, RZ ;  /* 0x0000001f03047819 */ /* 0x000fe400000006ff */
[----:B0-----:R-:W-:-:S05]  /*c150*/  LEA R5, R5, R2, 0x18 ;  /* 0x0000000205057211 */ /* 0x001fca00078ec0ff */
[----:B------:R-:W-:-:S04]  /*c160*/  VIADD R5, R5, 0x20 ;  /* 0x0000002005057836 */ /* 0x000fc80000000000 */
[C---:B------:R-:W-:Y:S02]  /*c170*/  IMAD R7, R0.reuse, 0x8, R5 ;  /* 0x0000000800077824 */ /* 0x040fe400078e0205 */
[----:B------:R-:W-:Y:S02]  /*c180*/  VIADD R0, R0, 0x1 ;  /* 0x0000000100007836 */ /* 0x000fe40000000000 */
[----:B------:R-:W0:Y:S03]  /*c190*/  SYNCS.PHASECHK.TRANS64.TRYWAIT P0, [R7+URZ], R4 ;  /* 0x00000004070075a7 */ /* 0x000e26000800017f */
[----:B------:R-:W-:-:S04]  /*c1a0*/  ISETP.NE.AND P1, PT, R0, 0x4, PT ;  /* 0x000000040000780c */ /* 0x000fc80003f25270 */
[----:B------:R-:W-:Y:S02]  /*c1b0*/  SEL R2, RZ, 0x1, P1 ;  /* 0x00000001ff027807 */ /* 0x000fe40000800000 */
[----:B------:R-:W-:Y:S02]  /*c1c0*/  SEL R0, R0, RZ, P1 ;  /* 0x000000ff00007207 */ /* 0x000fe40000800000 */
[----:B------:R-:W-:Y:S02]  /*c1d0*/  LOP3.LUT R9, R3, R2, RZ, 0x3c, !PT ;  /* 0x0000000203097212 */ /* 0x000fe400078e3cff */
[----:B------:R-:W-:Y:S02]  /*c1e0*/  LEA R6, R0, R5, 0x3 ;  /* 0x0000000500067211 */ /* 0x000fe400078e18ff */
[----:B------:R-:W-:Y:S01]  /*c1f0*/  SHF.L.U32 R3, R9, 0x1f, RZ ;  /* 0x0000001f09037819 */ /* 0x000fe200000006ff */
[----:B0-----:R-:W-:Y:S06]  /*c200*/  @!P0 BRA `(.L_x_305) ;  /* 0x0000000000e08947 */ /* 0x001fec0003800000 */
.L_x_316:
[----:B------:R-:W1:Y:S01]  /*c210*/  SYNCS.PHASECHK.TRANS64.TRYWAIT P0, [R6+URZ], R3 ;  /* 0x00000003060075a7 */ /* 0x000e62000800017f */
[----:B------:R-:W-:-:S05]  /*c220*/  VIADD R0, R0, 0x1 ;  /* 0x0000000100007836 */ /* 0x000fca0000000000 */
[----:B------:R-:W-:-:S04]  /*c230*/  ISETP.NE.AND P1, PT, R0, 0x4, PT ;  /* 0x000000040000780c */ /* 0x000fc80003f25270 */
[----:B------:R-:W-:Y:S02]  /*c240*/  SEL R2, RZ, 0x1, P1 ;  /* 0x00000001ff027807 */ /* 0x000fe40000800000 */
[----:B------:R-:W-:Y:S02]  /*c250*/  SEL R0, R0, RZ, P1 ;  /* 0x000000ff00007207 */ /* 0x000fe40000800000 */
[----:B------:R-:W-:-:S03]  /*c260*/  LOP3.LUT R9, R9, R2, RZ, 0x3c, !PT ;  /* 0x0000000209097212 */ /* 0x000fc600078e3cff */
[----:B0-----:R-:W-:Y:S01]  /*c270*/  IMAD R7, R0, 0x8, R5 ;  /* 0x0000000800077824 */ /* 0x001fe200078e0205 */
[----:B------:R-:W-:Y:S01]  /*c280*/  SHF.L.U32 R4, R9, 0x1f, RZ ;  /* 0x0000001f09047819 */ /* 0x000fe200000006ff */
[----:B-1----:R-:W-:Y:S06]  /*c290*/  @!P0 BRA `(.L_x_306) ;  /* 0x0000000000d08947 */ /* 0x002fec0003800000 */
.L_x_317:
[----:B------:R-:W1:Y:S01]  /*c2a0*/  SYNCS.PHASECHK.TRANS64.TRYWAIT P0, [R7+URZ], R4 ;  /* 0x00000004070075a7 */ /* 0x000e62000800017f */
[----:B------:R-:W-:-:S05]  /*c2b0*/  VIADD R0, R0, 0x1 ;  /* 0x0000000100007836 */ /* 0x000fca0000000000 */
[----:B------:R-:W-:-:S04]  /*c2c0*/  ISETP.NE.AND P1, PT, R0, 0x4, PT ;  /* 0x000000040000780c */ /* 0x000fc80003f25270 */
[----:B------:R-:W-:Y:S02]  /*c2d0*/  SEL R2, RZ, 0x1, P1 ;  /* 0x00000001ff027807 */ /* 0x000fe40000800000 */
[----:B------:R-:W-:Y:S02]  /*c2e0*/  SEL R0, R0, RZ, P1 ;  /* 0x000000ff00007207 */ /* 0x000fe40000800000 */
[----:B------:R-:W-:Y:S01]  /*c2f0*/  LOP3.LUT R2, R9, R2, RZ, 0x3c, !PT ;  /* 0x0000000209027212 */ /* 0x000fe200078e3cff */
[----:B-1----:R-:W-:Y:S06]  /*c300*/  @!P0 BRA `(.L_x_307) ;  /* 0x0000000000c88947 */ /* 0x002fec0003800000 */
.L_x_318:
[----:B------:R-:W-:Y:S01]  /*c310*/  IMAD R5, R0, 0x8, R5 ;  /* 0x0000000800057824 */ /* 0x000fe200078e0205 */
[----:B------:R-:W-:-:S07]  /*c320*/  SHF.L.U32 R0, R2, 0x1f, RZ ;  /* 0x0000001f02007819 */ /* 0x000fce00000006ff */
.L_x_308:
[----:B--2---:R2:W3:Y:S02]  /*c330*/  SYNCS.PHASECHK.TRANS64.TRYWAIT P0, [R5+URZ], R0 ;  /* 0x00000000050075a7 */ /* 0x0044e4000800017f */
[----:B---3--:R-:W-:Y:S05]  /*c340*/  @!P0 NANOSLEEP.SYNCS 0x989680 ;  /* 0x009896800000895d */ /* 0x008fea0003900000 */
[----:B------:R-:W3:Y:S02]  /*c350*/  @!P0 SYNCS.PHASECHK.TRANS64 P0, [R5+URZ], R0 ;  /* 0x00000000050085a7 */ /* 0x000ee4000800007f */
[----:B---3--:R-:W-:Y:S05]  /*c360*/  @!P0 BRA `(.L_x_308) ;  /* 0xfffffffc00f08947 */ /* 0x008fea000383ffff */
.L_x_303:
[----:B------:R-:W-:Y:S05]  /*c370*/  BSYNC B0 ;  /* 0x0000000000007941 */ /* 0x000fea0003800000 */
.L_x_302:
[----:B------:R-:W-:Y:S05]  /*c380*/  EXIT ;  /* 0x000000000000794d */ /* 0x000fea0003800000 */
.L_x_17:
[----:B---3--:R3:W4:Y:S02]  /*c390*/  SYNCS.PHASECHK.TRANS64.TRYWAIT P1, [R3+URZ], R0 ;  /* 0x00000000030075a7 */ /* 0x008724000802017f */
[----:B----4-:R-:W-:Y:S05]  /*c3a0*/  @!P1 NANOSLEEP.SYNCS 0x989680 ;  /* 0x009896800000995d */ /* 0x010fea0003900000 */
[----:B------:R-:W4:Y:S02]  /*c3b0*/  @!P1 SYNCS.PHASECHK.TRANS64 P1, [R3+URZ], R0 ;  /* 0x00000000030095a7 */ /* 0x000f24000802007f */
[----:B----4-:R-:W-:Y:S05]  /*c3c0*/  @!P1 BRA `(.L_x_17) ;  /* 0xfffffffc00f09947 */ /* 0x010fea000383ffff */
[----:B------:R-:W-:Y:S05]  /*c3d0*/  BRA `(.L_x_16) ;  /* 0xffffff4c008c7947 */ /* 0x000fea000383ffff */
.L_x_22:
[----:B-1----:R-:W-:-:S04]  /*c3e0*/  IMAD.U32 R4, RZ, RZ, UR7 ;  /* 0x00000007ff047e24 */ /* 0x002fc8000f8e00ff */
[----:B------:R1:W2:Y:S03]  /*c3f0*/  SYNCS.PHASECHK.TRANS64.TRYWAIT P1, [R4+URZ], R3 ;  /* 0x00000003040075a7 */ /* 0x0002a6000802017f */
[----:B--2---:R-:W-:Y:S05]  /*c400*/  @!P1 NANOSLEEP.SYNCS 0x989680 ;  /* 0x009896800000995d */ /* 0x004fea0003900000 */
[----:B------:R-:W2:Y:S02]  /*c410*/  @!P1 SYNCS.PHASECHK.TRANS64 P1, [R4+URZ], R3 ;  /* 0x00000003040095a7 */ /* 0x000ea4000802007f */
[----:B--2---:R-:W-:Y:S05]  /*c420*/  @!P1 BRA `(.L_x_22) ;  /* 0xfffffffc00ec9947 */ /* 0x004fea000383ffff */
[----:B------:R-:W-:Y:S05]  /*c430*/  BRA `(.L_x_21) ;  /* 0xffffff5000b87947 */ /* 0x000fea000383ffff */
.L_x_289:
[----:B------:R-:W-:Y:S01]  /*c440*/  BSSY B1, `(.L_x_309) ;  /* 0x0000006000017945 */ /* 0x000fe20003800000 */
[----:B------:R-:W-:-:S07]  /*c450*/  IMAD.MOV.U32 R15, RZ, RZ, -0x1 ;  /* 0xffffffffff0f7424 */ /* 0x000fce00078e00ff */
[----:B------:R-:W-:Y:S05]  /*c460*/  WARPSYNC.COLLECTIVE R15, `(.L_x_310) ;  /* 0x000000000f0c7348 */ /* 0x000fea0003c00000 */
[----:B------:R-:W-:Y:S02]  /*c470*/  ELECT P6, UR62, PT ;  /* 0x00000000003e782f */ /* 0x000fe400038c0000 */
[----:B------:R-:W-:Y:S01]  /*c480*/  MOV R14, UR62 ;  /* 0x0000003e000e7c02 */ /* 0x000fe20008000f00 */
[----:B------:R-:W-:Y:S10]  /*c490*/  ENDCOLLECTIVE ;  /* 0x000000000000791b */ /* 0x000ff40003800000 */
.L_x_310:
[----:B------:R-:W-:Y:S05]  /*c4a0*/  BSYNC B1 ;  /* 0x0000000000017941 */ /* 0x000fea0003800000 */
.L_x_309:
[----:B------:R-:W-:Y:S05]  /*c4b0*/  BRA `(.L_x_311) ;  /* 0xffffffec00e07947 */ /* 0x000fea000383ffff */
.L_x_292:
[----:B0-----:R0:W1:Y:S02]  /*c4c0*/  SYNCS.PHASECHK.TRANS64.TRYWAIT P1, [R12+URZ+0x20], R7 ;  /* 0x000020070c0075a7 */ /* 0x001064000802017f */
[----:B-1----:R-:W-:Y:S05]  /*c4d0*/  @!P1 NANOSLEEP.SYNCS 0x989680 ;  /* 0x009896800000995d */ /* 0x002fea0003900000 */
[----:B------:R-:W1:Y:S02]  /*c4e0*/  @!P1 SYNCS.PHASECHK.TRANS64 P1, [R12+URZ+0x20], R7 ;  /* 0x000020070c0095a7 */ /* 0x000e64000802007f */
[----:B-1----:R-:W-:Y:S05]  /*c4f0*/  @!P1 BRA `(.L_x_292) ;  /* 0xfffffffc00f09947 */ /* 0x002fea000383ffff */
[----:B------:R-:W-:Y:S05]  /*c500*/  BRA `(.L_x_312) ;  /* 0xfffffff000287947 */ /* 0x000fea000383ffff */
.L_x_301:
[----:B------:R-:W-:Y:S01]  /*c510*/  BSSY B0, `(.L_x_313) ;  /* 0x0000006000007945 */ /* 0x000fe20003800000 */
[----:B------:R-:W-:-:S07]  /*c520*/  IMAD.MOV.U32 R15, RZ, RZ, -0x1 ;  /* 0xffffffffff0f7424 */ /* 0x000fce00078e00ff */
[----:B------:R-:W-:Y:S05]  /*c530*/  WARPSYNC.COLLECTIVE R15, `(.L_x_314) ;  /* 0x000000000f0c7348 */ /* 0x000fea0003c00000 */
[----:B------:R-:W-:Y:S02]  /*c540*/  ELECT P6, UR62, PT ;  /* 0x00000000003e782f */ /* 0x000fe400038c0000 */
[----:B------:R-:W-:Y:S01]  /*c550*/  MOV R14, UR62 ;  /* 0x0000003e000e7c02 */ /* 0x000fe20008000f00 */
[----:B------:R-:W-:Y:S10]  /*c560*/  ENDCOLLECTIVE ;  /* 0x000000000000791b */ /* 0x000ff40003800000 */
.L_x_314:
[----:B------:R-:W-:Y:S05]  /*c570*/  BSYNC B0 ;  /* 0x0000000000007941 */ /* 0x000fea0003800000 */
.L_x_313:
[----:B------:R-:W-:Y:S05]  /*c580*/  BRA `(.L_x_315) ;  /* 0xfffffff800cc7947 */ /* 0x000fea000383ffff */
.L_x_305:
[----:B0-----:R0:W1:Y:S02]  /*c590*/  SYNCS.PHASECHK.TRANS64.TRYWAIT P0, [R7+URZ], R4 ;  /* 0x00000004070075a7 */ /* 0x001064000800017f */
[----:B-1----:R-:W-:Y:S05]  /*c5a0*/  @!P0 NANOSLEEP.SYNCS 0x989680 ;  /* 0x009896800000895d */ /* 0x002fea0003900000 */
[----:B------:R-:W1:Y:S02]  /*c5b0*/  @!P0 SYNCS.PHASECHK.TRANS64 P0, [R7+URZ], R4 ;  /* 0x00000004070085a7 */ /* 0x000e64000800007f */
[----:B-1----:R-:W-:Y:S05]  /*c5c0*/  @!P0 BRA `(.L_x_305) ;  /* 0xfffffffc00f08947 */ /* 0x002fea000383ffff */
[----:B------:R-:W-:Y:S05]  /*c5d0*/  BRA `(.L_x_316) ;  /* 0xfffffffc000c7947 */ /* 0x000fea000383ffff */
.L_x_306:
[----:B0-----:R0:W1:Y:S02]  /*c5e0*/  SYNCS.PHASECHK.TRANS64.TRYWAIT P0, [R6+URZ], R3 ;  /* 0x00000003060075a7 */ /* 0x001064000800017f */
[----:B-1----:R-:W-:Y:S05]  /*c5f0*/  @!P0 NANOSLEEP.SYNCS 0x989680 ;  /* 0x009896800000895d */ /* 0x002fea0003900000 */
[----:B------:R-:W1:Y:S02]  /*c600*/  @!P0 SYNCS.PHASECHK.TRANS64 P0, [R6+URZ], R3 ;  /* 0x00000003060085a7 */ /* 0x000e64000800007f */
[----:B-1----:R-:W-:Y:S05]  /*c610*/  @!P0 BRA `(.L_x_306) ;  /* 0xfffffffc00f08947 */ /* 0x002fea000383ffff */
[----:B------:R-:W-:Y:S05]  /*c620*/  BRA `(.L_x_317) ;  /* 0xfffffffc001c7947 */ /* 0x000fea000383ffff */
.L_x_307:
[----:B-1----:R1:W2:Y:S02]  /*c630*/  SYNCS.PHASECHK.TRANS64.TRYWAIT P0, [R7+URZ], R4 ;  /* 0x00000004070075a7 */ /* 0x0022a4000800017f */
[----:B--2---:R-:W-:Y:S05]  /*c640*/  @!P0 NANOSLEEP.SYNCS 0x989680 ;  /* 0x009896800000895d */ /* 0x004fea0003900000 */
[----:B------:R-:W2:Y:S02]  /*c650*/  @!P0 SYNCS.PHASECHK.TRANS64 P0, [R7+URZ], R4 ;  /* 0x00000004070085a7 */ /* 0x000ea4000800007f */
[----:B--2---:R-:W-:Y:S05]  /*c660*/  @!P0 BRA `(.L_x_307) ;  /* 0xfffffffc00f08947 */ /* 0x004fea000383ffff */
[----:B------:R-:W-:Y:S05]  /*c670*/  BRA `(.L_x_318) ;  /* 0xfffffffc00247947 */ /* 0x000fea000383ffff */
.L_x_319:
[----:B------:R-:W-:-:S00]  /*c680*/  BRA `(.L_x_319) ;  /* 0xfffffffc00fc7947 */ /* 0x000fc0000383ffff */
[----:B------:R-:W-:-:S00]  /*c690*/  NOP ;  /* 0x0000000000007918 */ /* 0x000fc00000000000 */
        /* <DEDUP_REMOVED lines=14> */
.L_x_320:


//--------------------- .nv.global.init           --------------------------
	.section	.nv.global.init,"aw",@progbits
.nv.global.init:
	.type		$str$22,@object
	.size		$str$22,($str$23 - $str$22)
$str$22:
        /*0000*/ 	.byte	0x6b, 0x5f, 0x74, 0x69, 0x6c, 0x65, 0x5f, 0x63, 0x6f, 0x75, 0x6e, 0x74, 0x20, 0x3e, 0x3d, 0x20
        /*0010*/ 	.byte	0x31, 0x00
	.type		$str$23,@object
	.size		$str$23,(__unnamed_1 - $str$23)
$str$23:
        /*0012*/ 	.byte	0x2f, 0x74, 0x6d, 0x70, 0x2f, 0x63, 0x75, 0x74, 0x6c, 0x61, 0x73, 0x73, 0x5f, 0x73, 0x77, 0x65
        /*0022*/ 	.byte	0x65, 0x70, 0x5f, 0x73, 0x72, 0x63, 0x2f, 0x69, 0x6e, 0x63, 0x6c, 0x75, 0x64, 0x65, 0x2f, 0x63
        /*0032*/ 	.byte	0x75, 0x74, 0x6c, 0x61, 0x73, 0x73, 0x2f, 0x67, 0x65, 0x6d, 0x6d, 0x2f, 0x63, 0x6f, 0x6c, 0x6c
        /*0042*/ 	.byte	0x65, 0x63, 0x74, 0x69, 0x76, 0x65, 0x2f, 0x73, 0x6d, 0x39, 0x30, 0x5f, 0x6d, 0x6d, 0x61, 0x5f
        /*0052*/ 	.byte	0x74, 0x6d, 0x61, 0x5f, 0x67, 0x6d, 0x6d, 0x61, 0x5f, 0x73, 0x73, 0x5f, 0x77, 0x61, 0x72, 0x70
        /*0062*/ 	.byte	0x73, 0x70, 0x65, 0x63, 0x69, 0x61, 0x6c, 0x69, 0x7a, 0x65, 0x64, 0x2e, 0x68, 0x70, 0x70, 0x00
	.type		__unnamed_1,@object
	.size		__unnamed_1,(.L_0 - __unnamed_1)
__unnamed_1:
        /*0072*/ 	.byte	0x76, 0x6f, 0x69, 0x64, 0x20, 0x63, 0x75, 0x74, 0x6c, 0x61, 0x73, 0x73, 0x3a, 0x3a, 0x67, 0x65
        /* <DEDUP_REMOVED lines=180> */
        /*0bc2*/ 	.byte	0x64, 0x65, 0x6e, 0x74, 0x69, 0x74, 0x79, 0x5d, 0x00
.L_0:


//--------------------- .nv.shared._ZN7cutlass13device_kernelINS_4gemm6kernel13GemmUniversalIN4cute5tupleIJiiiiEEENS1_10collective13CollectiveMmaINS1_34MainloopSm90TmaGmmaWarpSpecializedILi4ENS5_IJNS4_1CILi1EEESB_SB_EEENS1_35KernelTmaWarpSpecializedCooperativeEEENS5_IJNSA_ILi256EEENSA_ILi128EEENSA_ILi64EEEEEENS_10bfloat16_tENS5_IJSB_llEEESJ_SK_NS4_8TiledMMAINS4_8MMA_AtomIJNS4_4SM904GMMA28MMA_64x128x16_F32BF16BF16_SSILNSO_5MajorE1ELSQ_1ELNSO_7ScaleInE1ELSR_1EEEEEENS4_6LayoutINS5_IJNSA_ILi2EEESB_SB_EEENS5_IJSB_NSA_ILi0EEESX_EEEEENS5_IJNS4_10UnderscoreES10_S10_EEEEENS4_13SM90_TMA_LOADENS4_14ComposedLayoutINS4_7SwizzleILi3ELi4ELi3EEENS4_18smem_ptr_flag_bitsILi16EEENSU_INS5_IJSH_NSA_ILi8EEEEEENS5_IJSB_SH_EEEEEEEvNS4_8identityES13_S1D_vS1E_EENS_8epilogue10collective6detail29Sm90TmaWarpSpecializedAdapterINS1H_15DefaultEpilogueISJ_NS5_IJlSB_lEEES1L_NS1G_6thread17LinearCombinationISJ_Li1EffLNS1M_9ScaleType4KindE0ELNS_15FloatRoundStyleE2ESJ_EENS1_15EpilogueDefaultEEEEEvvEEEEvNT_6ParamsE --------------------------
	.section	.nv.shared._ZN7cutlass13device_kernelINS_4gemm6kernel13GemmUniversalIN4cute5tupleIJiiiiEEENS1_10collective13CollectiveMmaINS1_34MainloopSm90TmaGmmaWarpSpecializedILi4ENS5_IJNS4_1CILi1EEESB_SB_EEENS1_35KernelTmaWarpSpecializedCooperativeEEENS5_IJNSA_ILi256EEENSA_ILi128EEENSA_ILi64EEEEEENS_10bfloat16_tENS5_IJSB_llEEESJ_SK_NS4_8TiledMMAINS4_8MMA_AtomIJNS4_4SM904GMMA28MMA_64x128x16_F32BF16BF16_SSILNSO_5MajorE1ELSQ_1ELNSO_7ScaleInE1ELSR_1EEEEEENS4_6LayoutINS5_IJNSA_ILi2EEESB_SB_EEENS5_IJSB_NSA_ILi0EEESX_EEEEENS5_IJNS4_10UnderscoreES10_S10_EEEEENS4_13SM90_TMA_LOADENS4_14ComposedLayoutINS4_7SwizzleILi3ELi4ELi3EEENS4_18smem_ptr_flag_bitsILi16EEENSU_INS5_IJSH_NSA_ILi8EEEEEENS5_IJSB_SH_EEEEEEEvNS4_8identityES13_S1D_vS1E_EENS_8epilogue10collective6detail29Sm90TmaWarpSpecializedAdapterINS1H_15DefaultEpilogueISJ_NS5_IJlSB_lEEES1L_NS1G_6thread17LinearCombinationISJ_Li1EffLNS1M_9ScaleType4KindE0ELNS_15FloatRoundStyleE2ESJ_EENS1_15EpilogueDefaultEEEEEvvEEEEvNT_6ParamsE,"aw",@nobits
	.sectionflags	@""
	.align	16
	.zero		1024


//--------------------- .nv.shared.reserved.0     --------------------------
	.section	.nv.shared.reserved.0,"aw",@nobits
	.weak		__nv_reservedSMEM_offset_0_alias
	.size		__nv_reservedSMEM_offset_0_alias, 0, 0
	.other		__nv_reservedSMEM_offset_0_alias,@"STO_CUDA_RESERVED_SHARED STV_DEFAULT"
__nv_reservedSMEM_offset_0_alias:
	.zero		0


//--------------------- .nv.global                --------------------------
	.section	.nv.global,"aw",@nobits
.nv.global:
	.type		_ZN39_INTERNAL_1df4ee79_4_k_cu_49e244da_28024cute1_E,@object
	.size		_ZN39_INTERNAL_1df4ee79_4_k_cu_49e244da_28024cute1_E,(_ZN39_INTERNAL_1df4ee79_4_k_cu_49e244da_28024cuda3std3__45__cpo6cbeginE - _ZN39_INTERNAL_1df4ee79_4_k_cu_49e244da_28024cute1_E)
_ZN39_INTERNAL_1df4ee79_4_k_cu_49e244da_28024cute1_E:
	.zero		1
	.type		_ZN39_INTERNAL_1df4ee79_4_k_cu_49e244da_28024cuda3std3__45__cpo6cbeginE,@object
	.size		_ZN39_INTERNAL_1df4ee79_4_k_cu_49e244da_28024cuda3std3__45__cpo6cbeginE,(_ZN39_INTERNAL_1df4ee79_4_k_cu_49e244da_28024cuda3std3__48in_placeE - _ZN39_INTERNAL_1df4ee79_4_k_cu_49e244da_28024cuda3std3__45__cpo6cbeginE)
_ZN39_INTERNAL_1df4ee79_4_k_cu_49e244da_28024cuda3std3__45__cpo6cbeginE:
	.zero		1
	.type		_ZN39_INTERNAL_1df4ee79_4_k_cu_49e244da_28024cuda3std3__48in_placeE,@object
	.size		_ZN39_INTERNAL_1df4ee79_4_k_cu_49e244da_28024cuda3std3__48in_placeE,(_ZN39_INTERNAL_1df4ee79_4_k_cu_49e244da_28024cuda3std6ranges3__45__cpo9iter_moveE - _ZN39_INTERNAL_1df4ee79_4_k_cu_49e244da_28024cuda3std3__48in_placeE)
_ZN39_INTERNAL_1df4ee79_4_k_cu_49e244da_28024cuda3std3__48in_placeE:
	.zero		1
	.type		_ZN39_INTERNAL_1df4ee79_4_k_cu_49e244da_28024cuda3std6ranges3__45__cpo9iter_moveE,@object
	.size		_ZN39_INTERNAL_1df4ee79_4_k_cu_49e244da_28024cuda3std6ranges3__45__cpo9iter_moveE,(_ZN39_INTERNAL_1df4ee79_4_k_cu_49e244da_28024cuda3std3__45__cpo5beginE - _ZN39_INTERNAL_1df4ee79_4_k_cu_49e244da_28024cuda3std6ranges3__45__cpo9iter_moveE)
_ZN39_INTERNAL_1df4ee79_4_k_cu_49e244da_28024cuda3std6ranges3__45__cpo9iter_moveE:
	.zero		1
	.type		_ZN39_INTERNAL_1df4ee79_4_k_cu_49e244da_28024cuda3std3__45__cpo5beginE,@object
	.size		_ZN39_INTERNAL_1df4ee79_4_k_cu_49e244da_28024cuda3std3__45__cpo5beginE,(_ZN39_INTERNAL_1df4ee79_4_k_cu_49e244da_28024cuda3std3__441_GLOBAL__N__1df4ee79_4_k_cu_49e244da_28026ignoreE - _ZN39_INTERNAL_1df4ee79_4_k_cu_49e244da_28024cuda3std3__45__cpo5beginE)
_ZN39_INTERNAL_1df4ee79_4_k_cu_49e244da_28024cuda3std3__45__cpo5beginE:
	.zero		1
	.type		_ZN39_INTERNAL_1df4ee79_4_k_cu_49e244da_28024cuda3std3__441_GLOBAL__N__1df4ee79_4_k_cu_49e244da_28026ignoreE,@object
	.size		_ZN39_INTERNAL_1df4ee79_4_k_cu_49e244da_28024cuda3std3__441_GLOBAL__N__1df4ee79_4_k_cu_49e244da_28026ignoreE,(_ZN39_INTERNAL_1df4ee79_4_k_cu_49e244da_28024cute7productE - _ZN39_INTERNAL_1df4ee79_4_k_cu_49e244da_28024cuda3std3__441_GLOBAL__N__1df4ee79_4_k_cu_49e244da_28026ignoreE)
_ZN39_INTERNAL_1df4ee79_4_k_cu_49e244da_28024cuda3std3__441_GLOBAL__N__1df4ee79_4_k_cu_49e244da_28026ignoreE:
	.zero		1
	.type		_ZN39_INTERNAL_1df4ee79_4_k_cu_49e244da_28024cute7productE,@object
	.size		_ZN39_INTERNAL_1df4ee79_4_k_cu_49e244da_28024cute7productE,(_ZN39_INTERNAL_1df4ee79_4_k_cu_49e244da_28024cuda3std3__45__cpo3endE - _ZN39_INTERNAL_1df4ee79_4_k_cu_49e244da_28024cute7productE)
_ZN39_INTERNAL_1df4ee79_4_k_cu_49e244da_28024cute7productE:
	.zero		1
	.type		_ZN39_INTERNAL_1df4ee79_4_k_cu_49e244da_28024cuda3std3__45__cpo3endE,@object
	.size		_ZN39_INTERNAL_1df4ee79_4_k_cu_49e244da_28024cuda3std3__45__cpo3endE,(_ZN39_INTERNAL_1df4ee79_4_k_cu_49e244da_28024cuda3std3__419piecewise_constructE - _ZN39_INTERNAL_1df4ee79_4_k_cu_49e244da_28024cuda3std3__45__cpo3endE)
_ZN39_INTERNAL_1df4ee79_4_k_cu_49e244da_28024cuda3std3__45__cpo3endE:
	.zero		1
	.type		_ZN39_INTERNAL_1df4ee79_4_k_cu_49e244da_28024cuda3std3__419piecewise_constructE,@object
	.size		_ZN39_INTERNAL_1df4ee79_4_k_cu_49e244da_28024cuda3std3__419piecewise_constructE,(_ZN39_INTERNAL_1df4ee79_4_k_cu_49e244da_28024cuda3std3__45__cpo4cendE - _ZN39_INTERNAL_1df4ee79_4_k_cu_49e244da_28024cuda3std3__419piecewise_constructE)
_ZN39_INTERNAL_1df4ee79_4_k_cu_49e244da_28024cuda3std3__419piecewise_constructE:
	.zero		1
	.type		_ZN39_INTERNAL_1df4ee79_4_k_cu_49e244da_28024cuda3std3__45__cpo4cendE,@object
	.size		_ZN39_INTERNAL_1df4ee79_4_k_cu_49e244da_28024cuda3std3__45__cpo4cendE,(_ZN39_INTERNAL_1df4ee79_4_k_cu_49e244da_28024cuda3std6ranges3__45__cpo4swapE - _ZN39_INTERNAL_1df4ee79_4_k_cu_49e244da_28024cuda3std3__45__cpo4cendE)
_ZN39_INTERNAL_1df4ee79_4_k_cu_49e244da_28024cuda3std3__45__cpo4cendE:
	.zero		1
	.type		_ZN39_INTERNAL_1df4ee79_4_k_cu_49e244da_28024cuda3std6ranges3__45__cpo4swapE,@object
	.size		_ZN39_INTERNAL_1df4ee79_4_k_cu_49e244da_28024cuda3std6ranges3__45__cpo4swapE,(.L_8 - _ZN39_INTERNAL_1df4ee79_4_k_cu_49e244da_28024cuda3std6ranges3__45__cpo4swapE)
_ZN39_INTERNAL_1df4ee79_4_k_cu_49e244da_28024cuda3std6ranges3__45__cpo4swapE:
	.zero		1
.L_8:


//--------------------- .nv.constant0._ZN7cutlass13device_kernelINS_4gemm6kernel13GemmUniversalIN4cute5tupleIJiiiiEEENS1_10collective13CollectiveMmaINS1_34MainloopSm90TmaGmmaWarpSpecializedILi4ENS5_IJNS4_1CILi1EEESB_SB_EEENS1_35KernelTmaWarpSpecializedCooperativeEEENS5_IJNSA_ILi256EEENSA_ILi128EEENSA_ILi64EEEEEENS_10bfloat16_tENS5_IJSB_llEEESJ_SK_NS4_8TiledMMAINS4_8MMA_AtomIJNS4_4SM904GMMA28MMA_64x128x16_F32BF16BF16_SSILNSO_5MajorE1ELSQ_1ELNSO_7ScaleInE1ELSR_1EEEEEENS4_6LayoutINS5_IJNSA_ILi2EEESB_SB_EEENS5_IJSB_NSA_ILi0EEESX_EEEEENS5_IJNS4_10UnderscoreES10_S10_EEEEENS4_13SM90_TMA_LOADENS4_14ComposedLayoutINS4_7SwizzleILi3ELi4ELi3EEENS4_18smem_ptr_flag_bitsILi16EEENSU_INS5_IJSH_NSA_ILi8EEEEEENS5_IJSB_SH_EEEEEEEvNS4_8identityES13_S1D_vS1E_EENS_8epilogue10collective6detail29Sm90TmaWarpSpecializedAdapterINS1H_15DefaultEpilogueISJ_NS5_IJlSB_lEEES1L_NS1G_6thread17LinearCombinationISJ_Li1EffLNS1M_9ScaleType4KindE0ELNS_15FloatRoundStyleE2ESJ_EENS1_15EpilogueDefaultEEEEEvvEEEEvNT_6ParamsE --------------------------
	.section	.nv.constant0._ZN7cutlass13device_kernelINS_4gemm6kernel13GemmUniversalIN4cute5tupleIJiiiiEEENS1_10collective13CollectiveMmaINS1_34MainloopSm90TmaGmmaWarpSpecializedILi4ENS5_IJNS4_1CILi1EEESB_SB_EEENS1_35KernelTmaWarpSpecializedCooperativeEEENS5_IJNSA_ILi256EEENSA_ILi128EEENSA_ILi64EEEEEENS_10bfloat16_tENS5_IJSB_llEEESJ_SK_NS4_8TiledMMAINS4_8MMA_AtomIJNS4_4SM904GMMA28MMA_64x128x16_F32BF16BF16_SSILNSO_5MajorE1ELSQ_1ELNSO_7ScaleInE1ELSR_1EEEEEENS4_6LayoutINS5_IJNSA_ILi2EEESB_SB_EEENS5_IJSB_NSA_ILi0EEESX_EEEEENS5_IJNS4_10UnderscoreES10_S10_EEEEENS4_13SM90_TMA_LOADENS4_14ComposedLayoutINS4_7SwizzleILi3ELi4ELi3EEENS4_18smem_ptr_flag_bitsILi16EEENSU_INS5_IJSH_NSA_ILi8EEEEEENS5_IJSB_SH_EEEEEEEvNS4_8identityES13_S1D_vS1E_EENS_8epilogue10collective6detail29Sm90TmaWarpSpecializedAdapterINS1H_15DefaultEpilogueISJ_NS5_IJlSB_lEEES1L_NS1G_6thread17LinearCombinationISJ_Li1EffLNS1M_9ScaleType4KindE0ELNS_15FloatRoundStyleE2ESJ_EENS1_15EpilogueDefaultEEEEEvvEEEEvNT_6ParamsE,"a",@progbits
	.sectionflags	@""
	.align	4
.nv.constant0._ZN7cutlass13device_kernelINS_4gemm6kernel13GemmUniversalIN4cute5tupleIJiiiiEEENS1_10collective13CollectiveMmaINS1_34MainloopSm90TmaGmmaWarpSpecializedILi4ENS5_IJNS4_1CILi1EEESB_SB_EEENS1_35KernelTmaWarpSpecializedCooperativeEEENS5_IJNSA_ILi256EEENSA_ILi128EEENSA_ILi64EEEEEENS_10bfloat16_tENS5_IJSB_llEEESJ_SK_NS4_8TiledMMAINS4_8MMA_AtomIJNS4_4SM904GMMA28MMA_64x128x16_F32BF16BF16_SSILNSO_5MajorE1ELSQ_1ELNSO_7ScaleInE1ELSR_1EEEEEENS4_6LayoutINS5_IJNSA_ILi2EEESB_SB_EEENS5_IJSB_NSA_ILi0EEESX_EEEEENS5_IJNS4_10UnderscoreES10_S10_EEEEENS4_13SM90_TMA_LOADENS4_14ComposedLayoutINS4_7SwizzleILi3ELi4ELi3EEENS4_18smem_ptr_flag_bitsILi16EEENSU_INS5_IJSH_NSA_ILi8EEEEEENS5_IJSB_SH_EEEEEEEvNS4_8identityES13_S1D_vS1E_EENS_8epilogue10collective6detail29Sm90TmaWarpSpecializedAdapterINS1H_15DefaultEpilogueISJ_NS5_IJlSB_lEEES1L_NS1G_6thread17LinearCombinationISJ_Li1EffLNS1M_9ScaleType4KindE0ELNS_15FloatRoundStyleE2ESJ_EENS1_15EpilogueDefaultEEEEEvvEEEEvNT_6ParamsE:
	.zero		1664


//--------------------- SYMBOLS --------------------------

	.type		.nv.reservedSmem.offset0,@object
	.size		.nv.reservedSmem.offset0,0x4
	.type		__assertfail,@function
